// auto-generated by cutlass_sweep.gemm — config: {"arch": "sm_90", "cluster_m": 1, "cluster_n": 1, "dtype": "tf32", "dtype_b": "tf32", "layout": "nn", "stages": 0, "tile_k": 32, "tile_m": 128, "tile_n": 64}
#include "cutlass/cutlass.h"
#include "cutlass/gemm/collective/collective_builder.hpp"
#include "cutlass/gemm/device/gemm_universal_adapter.h"
#include "cutlass/gemm/kernel/gemm_universal.hpp"
#include "cutlass/epilogue/collective/collective_builder.hpp"

using ElemA = cutlass::tfloat32_t;
using ElemB = cutlass::tfloat32_t;
using ElemCD = cutlass::tfloat32_t;
using Acc  = float;
using TileShape    = cute::Shape<cute::_128, cute::_64, cute::_32>;
using ClusterShape = cute::Shape<cute::_1, cute::_1, cute::_1>;

using CollectiveEpilogue = typename cutlass::epilogue::collective::CollectiveBuilder<
    cutlass::arch::Sm90, cutlass::arch::OpClassTensorOp,
    TileShape, ClusterShape,
    cutlass::epilogue::collective::EpilogueTileAuto,
    Acc, Acc,
    ElemCD, cutlass::layout::RowMajor, 128 / cutlass::sizeof_bits<ElemCD>::value,
    ElemCD, cutlass::layout::RowMajor, 128 / cutlass::sizeof_bits<ElemCD>::value,
    cutlass::epilogue::collective::EpilogueScheduleAuto
  >::CollectiveOp;

using CollectiveMainloop = typename cutlass::gemm::collective::CollectiveBuilder<
    cutlass::arch::Sm90, cutlass::arch::OpClassTensorOp,
    ElemA, cutlass::layout::RowMajor, 128 / cutlass::sizeof_bits<ElemA>::value,
    ElemB, cutlass::layout::RowMajor, 128 / cutlass::sizeof_bits<ElemB>::value,
    Acc,
    TileShape, ClusterShape,
    cutlass::gemm::collective::StageCountAutoCarveout<static_cast<int>(sizeof(typename CollectiveEpilogue::SharedStorage))>,
    cutlass::gemm::collective::KernelScheduleAuto
  >::CollectiveOp;

using GemmKernel = cutlass::gemm::kernel::GemmUniversal<
    cute::Shape<int,int,int,int>,
    CollectiveMainloop,
    CollectiveEpilogue
>;
using Gemm = cutlass::gemm::device::GemmUniversalAdapter<GemmKernel>;

// Force the device kernel symbol into the cubin without needing a host main.
auto* _anchor = &cutlass::device_kernel<GemmKernel>;


// ===== COMPILED SASS (sm_90a) =====

	.target	sm_90a

	.elftype	@"ET_EXEC"


//--------------------- .note.nv.tkinfo           --------------------------
	.section	.note.nv.tkinfo,"",@"SHT_NOTE"
	.sectionflags	@"SHF_NOTE_NV_TKINFO"
	.tkinfo
        /*0018*/ 	.word	0x00000002
        /*0030*/ 	.string	""
        /*0030*/ 	.string	"ptxas"
        /*0030*/ 	.string	"Cuda compilation tools, release 13.0, V13.0.88"
        /*0030*/ 	.string	"Build cuda_13.0.r13.0/compiler.36424714_0"
        /*0030*/ 	.string	"-arch sm_90a -m 64 "



//--------------------- .note.nv.cuinfo           --------------------------
	.section	.note.nv.cuinfo,"",@"SHT_NOTE"
	.sectionflags	@"SHF_NOTE_NV_CUINFO"
        /*0018*/ 	.short	0x0002
        /*001a*/ 	.short	0x005a
        /*001c*/ 	.short	0x0082
	.zero		2


//--------------------- .nv.info                  --------------------------
	.section	.nv.info,"",@"SHT_CUDA_INFO"
	.align	4


	//----- nvinfo : EIATTR_REGCOUNT
	.align		4
        /*0000*/ 	.byte	0x04, 0x2f
        /*0002*/ 	.short	(.L_16 - .L_15)
	.align		4
.L_15:
        /*0004*/ 	.word	index@(_ZN7cutlass13device_kernelINS_4gemm6kernel13GemmUniversalIN4cute5tupleIJiiiiEEENS1_10collective13CollectiveMmaINS1_39MainloopSm90TmaGmmaRmemAWarpSpecializedILi9ENS5_IJNS4_1CILi1EEESB_SB_EEENS1_35KernelTmaWarpSpecializedCooperativeEEENS5_IJNSA_ILi128EEENSA_ILi64EEENSA_ILi32EEEEEENS_10tfloat32_tENS5_IJlSB_lEEESJ_NS5_IJSB_llEEENS4_8TiledMMAINS4_8MMA_AtomIJNS4_4SM904GMMA29MMA_64x64x8_F32TF32TF32_RS_TNILNSP_7ScaleInE1ELSR_1EEEEEENS4_6LayoutINS5_IJNSA_ILi2EEESB_SB_EEENS5_IJSB_NSA_ILi0EEESX_EEEEENS5_IJNS4_10UnderscoreES10_S10_EEEEENS4_13SM90_TMA_LOADENS4_14ComposedLayoutINS4_7SwizzleILi3ELi4ELi3EEENS4_18smem_ptr_flag_bitsILi32EEENSU_INS5_IJNSA_ILi8EEESH_EEENS5_IJSH_SB_EEEEEEEvNS4_8identityES13_NS14_INS15_ILi1ELi4ELi3EEES18_NSU_INS5_IJS19_S19_EEENS5_IJSB_S19_EEEEEEENS4_9Copy_AtomIJNS4_39AutoVectorizingCopyWithAssumedAlignmentILi128EEESJ_EEES1E_EENS_8epilogue10collective6detail29Sm90TmaWarpSpecializedAdapterINS1Q_15DefaultEpilogueISJ_SK_SK_NS1P_6thread17LinearCombinationISJ_Li1EffLNS1U_9ScaleType4KindE0ELNS_15FloatRoundStyleE2ESJ_EENS1_15EpilogueDefaultEEEEEvvEEEEvNT_6ParamsE)
        /*0008*/ 	.word	0x000000a8


	//----- nvinfo : EIATTR_FRAME_SIZE
	.align		4
.L_16:
        /*000c*/ 	.byte	0x04, 0x11
        /*000e*/ 	.short	(.L_18 - .L_17)
	.align		4
.L_17:
        /*0010*/ 	.word	index@(_ZN7cutlass13device_kernelINS_4gemm6kernel13GemmUniversalIN4cute5tupleIJiiiiEEENS1_10collective13CollectiveMmaINS1_39MainloopSm90TmaGmmaRmemAWarpSpecializedILi9ENS5_IJNS4_1CILi1EEESB_SB_EEENS1_35KernelTmaWarpSpecializedCooperativeEEENS5_IJNSA_ILi128EEENSA_ILi64EEENSA_ILi32EEEEEENS_10tfloat32_tENS5_IJlSB_lEEESJ_NS5_IJSB_llEEENS4_8TiledMMAINS4_8MMA_AtomIJNS4_4SM904GMMA29MMA_64x64x8_F32TF32TF32_RS_TNILNSP_7ScaleInE1ELSR_1EEEEEENS4_6LayoutINS5_IJNSA_ILi2EEESB_SB_EEENS5_IJSB_NSA_ILi0EEESX_EEEEENS5_IJNS4_10UnderscoreES10_S10_EEEEENS4_13SM90_TMA_LOADENS4_14ComposedLayoutINS4_7SwizzleILi3ELi4ELi3EEENS4_18smem_ptr_flag_bitsILi32EEENSU_INS5_IJNSA_ILi8EEESH_EEENS5_IJSH_SB_EEEEEEEvNS4_8identityES13_NS14_INS15_ILi1ELi4ELi3EEES18_NSU_INS5_IJS19_S19_EEENS5_IJSB_S19_EEEEEEENS4_9Copy_AtomIJNS4_39AutoVectorizingCopyWithAssumedAlignmentILi128EEESJ_EEES1E_EENS_8epilogue10collective6detail29Sm90TmaWarpSpecializedAdapterINS1Q_15DefaultEpilogueISJ_SK_SK_NS1P_6thread17LinearCombinationISJ_Li1EffLNS1U_9ScaleType4KindE0ELNS_15FloatRoundStyleE2ESJ_EENS1_15EpilogueDefaultEEEEEvvEEEEvNT_6ParamsE)
        /*0014*/ 	.word	0x00000000


	//----- nvinfo : EIATTR_MIN_STACK_SIZE
	.align		4
.L_18:
        /*0018*/ 	.byte	0x04, 0x12
        /*001a*/ 	.short	(.L_20 - .L_19)
	.align		4
.L_19:
        /*001c*/ 	.word	index@(_ZN7cutlass13device_kernelINS_4gemm6kernel13GemmUniversalIN4cute5tupleIJiiiiEEENS1_10collective13CollectiveMmaINS1_39MainloopSm90TmaGmmaRmemAWarpSpecializedILi9ENS5_IJNS4_1CILi1EEESB_SB_EEENS1_35KernelTmaWarpSpecializedCooperativeEEENS5_IJNSA_ILi128EEENSA_ILi64EEENSA_ILi32EEEEEENS_10tfloat32_tENS5_IJlSB_lEEESJ_NS5_IJSB_llEEENS4_8TiledMMAINS4_8MMA_AtomIJNS4_4SM904GMMA29MMA_64x64x8_F32TF32TF32_RS_TNILNSP_7ScaleInE1ELSR_1EEEEEENS4_6LayoutINS5_IJNSA_ILi2EEESB_SB_EEENS5_IJSB_NSA_ILi0EEESX_EEEEENS5_IJNS4_10UnderscoreES10_S10_EEEEENS4_13SM90_TMA_LOADENS4_14ComposedLayoutINS4_7SwizzleILi3ELi4ELi3EEENS4_18smem_ptr_flag_bitsILi32EEENSU_INS5_IJNSA_ILi8EEESH_EEENS5_IJSH_SB_EEEEEEEvNS4_8identityES13_NS14_INS15_ILi1ELi4ELi3EEES18_NSU_INS5_IJS19_S19_EEENS5_IJSB_S19_EEEEEEENS4_9Copy_AtomIJNS4_39AutoVectorizingCopyWithAssumedAlignmentILi128EEESJ_EEES1E_EENS_8epilogue10collective6detail29Sm90TmaWarpSpecializedAdapterINS1Q_15DefaultEpilogueISJ_SK_SK_NS1P_6thread17LinearCombinationISJ_Li1EffLNS1U_9ScaleType4KindE0ELNS_15FloatRoundStyleE2ESJ_EENS1_15EpilogueDefaultEEEEEvvEEEEvNT_6ParamsE)
        /*0020*/ 	.word	0x00000000
.L_20:


//--------------------- .nv.compat                --------------------------
	.section	.nv.compat,"",@"SHT_CUDA_COMPAT_INFO"
	.align	4
        /*0000*/ 	.byte	0x02, 0x09, 0x01, 0x00, 0x02, 0x02, 0x04, 0x00, 0x02, 0x05, 0x05, 0x00, 0x03, 0x07, 0x01, 0x01
        /*0010*/ 	.byte	0x02, 0x03, 0x01, 0x00, 0x02, 0x06, 0x01, 0x00, 0x04, 0x0b, 0x08, 0x00, 0x00, 0x00, 0x00, 0x00
        /*0020*/ 	.byte	0x00, 0x00, 0x00, 0x00


//--------------------- .nv.info._ZN7cutlass13device_kernelINS_4gemm6kernel13GemmUniversalIN4cute5tupleIJiiiiEEENS1_10collective13CollectiveMmaINS1_39MainloopSm90TmaGmmaRmemAWarpSpecializedILi9ENS5_IJNS4_1CILi1EEESB_SB_EEENS1_35KernelTmaWarpSpecializedCooperativeEEENS5_IJNSA_ILi128EEENSA_ILi64EEENSA_ILi32EEEEEENS_10tfloat32_tENS5_IJlSB_lEEESJ_NS5_IJSB_llEEENS4_8TiledMMAINS4_8MMA_AtomIJNS4_4SM904GMMA29MMA_64x64x8_F32TF32TF32_RS_TNILNSP_7ScaleInE1ELSR_1EEEEEENS4_6LayoutINS5_IJNSA_ILi2EEESB_SB_EEENS5_IJSB_NSA_ILi0EEESX_EEEEENS5_IJNS4_10UnderscoreES10_S10_EEEEENS4_13SM90_TMA_LOADENS4_14ComposedLayoutINS4_7SwizzleILi3ELi4ELi3EEENS4_18smem_ptr_flag_bitsILi32EEENSU_INS5_IJNSA_ILi8EEESH_EEENS5_IJSH_SB_EEEEEEEvNS4_8identityES13_NS14_INS15_ILi1ELi4ELi3EEES18_NSU_INS5_IJS19_S19_EEENS5_IJSB_S19_EEEEEEENS4_9Copy_AtomIJNS4_39AutoVectorizingCopyWithAssumedAlignmentILi128EEESJ_EEES1E_EENS_8epilogue10collective6detail29Sm90TmaWarpSpecializedAdapterINS1Q_15DefaultEpilogueISJ_SK_SK_NS1P_6thread17LinearCombinationISJ_Li1EffLNS1U_9ScaleType4KindE0ELNS_15FloatRoundStyleE2ESJ_EENS1_15EpilogueDefaultEEEEEvvEEEEvNT_6ParamsE --------------------------
	.section	.nv.info._ZN7cutlass13device_kernelINS_4gemm6kernel13GemmUniversalIN4cute5tupleIJiiiiEEENS1_10collective13CollectiveMmaINS1_39MainloopSm90TmaGmmaRmemAWarpSpecializedILi9ENS5_IJNS4_1CILi1EEESB_SB_EEENS1_35KernelTmaWarpSpecializedCooperativeEEENS5_IJNSA_ILi128EEENSA_ILi64EEENSA_ILi32EEEEEENS_10tfloat32_tENS5_IJlSB_lEEESJ_NS5_IJSB_llEEENS4_8TiledMMAINS4_8MMA_AtomIJNS4_4SM904GMMA29MMA_64x64x8_F32TF32TF32_RS_TNILNSP_7ScaleInE1ELSR_1EEEEEENS4_6LayoutINS5_IJNSA_ILi2EEESB_SB_EEENS5_IJSB_NSA_ILi0EEESX_EEEEENS5_IJNS4_10UnderscoreES10_S10_EEEEENS4_13SM90_TMA_LOADENS4_14ComposedLayoutINS4_7SwizzleILi3ELi4ELi3EEENS4_18smem_ptr_flag_bitsILi32EEENSU_INS5_IJNSA_ILi8EEESH_EEENS5_IJSH_SB_EEEEEEEvNS4_8identityES13_NS14_INS15_ILi1ELi4ELi3EEES18_NSU_INS5_IJS19_S19_EEENS5_IJSB_S19_EEEEEEENS4_9Copy_AtomIJNS4_39AutoVectorizingCopyWithAssumedAlignmentILi128EEESJ_EEES1E_EENS_8epilogue10collective6detail29Sm90TmaWarpSpecializedAdapterINS1Q_15DefaultEpilogueISJ_SK_SK_NS1P_6thread17LinearCombinationISJ_Li1EffLNS1U_9ScaleType4KindE0ELNS_15FloatRoundStyleE2ESJ_EENS1_15EpilogueDefaultEEEEEvvEEEEvNT_6ParamsE,"",@"SHT_CUDA_INFO"
	.sectionflags	@""
	.align	4


	//----- nvinfo : EIATTR_CUDA_API_VERSION
	.align		4
        /*0000*/ 	.byte	0x04, 0x37
        /*0002*/ 	.short	(.L_22 - .L_21)
.L_21:
        /*0004*/ 	.word	0x00000082


	//----- nvinfo : EIATTR_KPARAM_INFO
	.align		4
.L_22:
        /*0008*/ 	.byte	0x04, 0x17
        /*000a*/ 	.short	(.L_24 - .L_23)
.L_23:
        /*000c*/ 	.word	0x00000000
        /*0010*/ 	.short	0x0000
        /*0012*/ 	.short	0x0070
        /*0014*/ 	.byte	0x00, 0xf0, 0x01, 0x10


	//----- nvinfo : EIATTR_SPARSE_MMA_MASK
	.align		4
.L_24:
        /*0018*/ 	.byte	0x03, 0x50
        /*001a*/ 	.short	0x0000


	//----- nvinfo : EIATTR_MAXREG_COUNT
	.align		4
        /*001c*/ 	.byte	0x03, 0x1b
        /*001e*/ 	.short	0x00a8


	//----- nvinfo : EIATTR_NUM_BARRIERS
	.align		4
        /*0020*/ 	.byte	0x02, 0x4c
        /*0022*/ 	.byte	0x01
	.zero		1


	//----- nvinfo : EIATTR_EXTERNS
	.align		4
        /*0024*/ 	.byte	0x04, 0x0f
        /*0026*/ 	.short	(.L_26 - .L_25)


	//   ....[0]....
	.align		4
.L_25:
        /*0028*/ 	.word	index@(__assertfail)


	//----- nvinfo : EIATTR_MERCURY_ISA_VERSION
	.align		4
.L_26:
        /*002c*/ 	.byte	0x03, 0x5f
        /*002e*/ 	.short	0x0101


	//----- nvinfo : EIATTR_INT_WARP_WIDE_INSTR_OFFSETS
	.align		4
        /*0030*/ 	.byte	0x04, 0x31
        /*0032*/ 	.short	(.L_28 - .L_27)


	//   ....[0]....
.L_27:
        /*0034*/ 	.word	0x00000480


	//   ....[1]....
        /*0038*/ 	.word	0x000004b0


	//   ....[2]....
        /*003c*/ 	.word	0x00000590


	//----- nvinfo : EIATTR_COOP_GROUP_MASK_REGIDS
	.align		4
.L_28:
        /*0040*/ 	.byte	0x04, 0x29
        /*0042*/ 	.short	(.L_30 - .L_29)


	//   ....[0]....
.L_29:
        /*0044*/ 	.word	0xffffffff


	//   ....[1]....
        /*0048*/ 	.word	0xffffffff


	//   ....[2]....
        /*004c*/ 	.word	0xffffffff


	//   ....[3]....
        /*0050*/ 	.word	0xffffffff


	//   ....[4]....
        /*0054*/ 	.word	0x0500000f


	//----- nvinfo : EIATTR_COOP_GROUP_INSTR_OFFSETS
	.align		4
.L_30:
        /*0058*/ 	.byte	0x04, 0x28
        /*005a*/ 	.short	(.L_32 - .L_31)


	//   ....[0]....
.L_31:
        /*005c*/ 	.word	0x00000060


	//   ....[1]....
        /*0060*/ 	.word	0x00000070


	//   ....[2]....
        /*0064*/ 	.word	0x00000130


	//   ....[3]....
        /*0068*/ 	.word	0x00000390


	//   ....[4]....
        /*006c*/ 	.word	0x000071c0


	//----- nvinfo : EIATTR_REG_RECONFIG
	.align		4
.L_32:
        /*0070*/ 	.byte	0x01, 0x54
	.zero		2


	//----- nvinfo : EIATTR_SYSCALL_OFFSETS
	.align		4
        /*0074*/ 	.byte	0x04, 0x46
        /*0076*/ 	.short	(.L_34 - .L_33)


	//   ....[0]....
.L_33:
        /*0078*/ 	.word	0x00001150


	//   ....[1]....
        /*007c*/ 	.word	0x00001280


	//   ....[2]....
        /*0080*/ 	.word	0x00001370


	//   ....[3]....
        /*0084*/ 	.word	0x00005b20


	//   ....[4]....
        /*0088*/ 	.word	0x00005c50


	//----- nvinfo : EIATTR_MBARRIER_INSTR_OFFSETS
	.align		4
.L_34:
        /*008c*/ 	.byte	0x04, 0x39
        /*008e*/ 	.short	(.L_36 - .L_35)


	//   ....[0]....
.L_35:
        /*0090*/ 	.word	0x00000250
        /*0094*/ 	.word	0x000000ff
        /*0098*/ 	.word	0x00000000
        /*009c*/ 	.short	0x0100
        /*009e*/ 	.byte	0x08
	.zero		1


	//   ....[1]....
        /*00a0*/ 	.word	0x00000260
        /*00a4*/ 	.word	0x000000ff
        /*00a8*/ 	.word	0x00000048
        /*00ac*/ 	.short	0x0100
        /*00ae*/ 	.byte	0x08
	.zero		1


	//   ....[2]....
        /*00b0*/ 	.word	0x00000270
        /*00b4*/ 	.word	0x000000ff
        /*00b8*/ 	.word	0x00000008
        /*00bc*/ 	.short	0x0100
        /*00be*/ 	.byte	0x08
	.zero		1


	//   ....[3]....
        /*00c0*/ 	.word	0x00000280
        /*00c4*/ 	.word	0x000000ff
        /*00c8*/ 	.word	0x00000050
        /*00cc*/ 	.short	0x0100
        /*00ce*/ 	.byte	0x08
	.zero		1


	//   ....[4]....
        /*00d0*/ 	.word	0x00000290
        /*00d4*/ 	.word	0x000000ff
        /*00d8*/ 	.word	0x00000010
        /*00dc*/ 	.short	0x0100
        /*00de*/ 	.byte	0x08
	.zero		1


	//   ....[5]....
        /*00e0*/ 	.word	0x000002a0
        /*00e4*/ 	.word	0x000000ff
        /*00e8*/ 	.word	0x00000058
        /*00ec*/ 	.short	0x0100
        /*00ee*/ 	.byte	0x08
	.zero		1


	//   ....[6]....
        /*00f0*/ 	.word	0x000002b0
        /*00f4*/ 	.word	0x000000ff
        /*00f8*/ 	.word	0x00000018
        /*00fc*/ 	.short	0x0100
        /*00fe*/ 	.byte	0x08
	.zero		1


	//   ....[7]....
        /*0100*/ 	.word	0x000002c0
        /*0104*/ 	.word	0x000000ff
        /*0108*/ 	.word	0x00000060
        /*010c*/ 	.short	0x0100
        /*010e*/ 	.byte	0x08
	.zero		1


	//   ....[8]....
        /*0110*/ 	.word	0x000002d0
        /*0114*/ 	.word	0x000000ff
        /*0118*/ 	.word	0x00000020
        /*011c*/ 	.short	0x0100
        /*011e*/ 	.byte	0x08
	.zero		1


	//   ....[9]....
        /*0120*/ 	.word	0x000002e0
        /*0124*/ 	.word	0x000000ff
        /*0128*/ 	.word	0x00000068
        /*012c*/ 	.short	0x0100
        /*012e*/ 	.byte	0x08
	.zero		1


	//   ....[10]....
        /*0130*/ 	.word	0x000002f0
        /*0134*/ 	.word	0x000000ff
        /*0138*/ 	.word	0x00000028
        /*013c*/ 	.short	0x0100
        /*013e*/ 	.byte	0x08
	.zero		1


	//   ....[11]....
        /*0140*/ 	.word	0x00000300
        /*0144*/ 	.word	0x000000ff
        /*0148*/ 	.word	0x00000070
        /*014c*/ 	.short	0x0100
        /*014e*/ 	.byte	0x08
	.zero		1


	//   ....[12]....
        /*0150*/ 	.word	0x00000310
        /*0154*/ 	.word	0x000000ff
        /*0158*/ 	.word	0x00000030
        /*015c*/ 	.short	0x0100
        /*015e*/ 	.byte	0x08
	.zero		1


	//   ....[13]....
        /*0160*/ 	.word	0x00000320
        /*0164*/ 	.word	0x000000ff
        /*0168*/ 	.word	0x00000078
        /*016c*/ 	.short	0x0100
        /*016e*/ 	.byte	0x08
	.zero		1


	//   ....[14]....
        /*0170*/ 	.word	0x00000330
        /*0174*/ 	.word	0x000000ff
        /*0178*/ 	.word	0x00000038
        /*017c*/ 	.short	0x0100
        /*017e*/ 	.byte	0x08
	.zero		1


	//   ....[15]....
        /*0180*/ 	.word	0x00000340
        /*0184*/ 	.word	0x000000ff
        /*0188*/ 	.word	0x00000080
        /*018c*/ 	.short	0x0100
        /*018e*/ 	.byte	0x08
	.zero		1


	//   ....[16]....
        /*0190*/ 	.word	0x00000350
        /*0194*/ 	.word	0x000000ff
        /*0198*/ 	.word	0x00000040
        /*019c*/ 	.short	0x0100
        /*019e*/ 	.byte	0x08
	.zero		1


	//   ....[17]....
        /*01a0*/ 	.word	0x00000360
        /*01a4*/ 	.word	0x000000ff
        /*01a8*/ 	.word	0x00000088
        /*01ac*/ 	.short	0x0100
        /*01ae*/ 	.byte	0x08
	.zero		1


	//   ....[18]....
        /*01b0*/ 	.word	0x00000600
        /*01b4*/ 	.word	0x000000ff
        /*01b8*/ 	.word	0x000000a0
        /*01bc*/ 	.short	0x0100
        /*01be*/ 	.byte	0x06
	.zero		1


	//   ....[19]....
        /*01c0*/ 	.word	0x00000660
        /*01c4*/ 	.word	0x000000ff
        /*01c8*/ 	.word	0x000000a8
        /*01cc*/ 	.short	0x0100
        /*01ce*/ 	.byte	0x06
	.zero		1


	//   ....[20]....
        /*01d0*/ 	.word	0x00001430
        /*01d4*/ 	.word	0x00000003
        /*01d8*/ 	.word	0x00000000
        /*01dc*/ 	.short	0x010a
        /*01de*/ 	.byte	0x3f
	.zero		1


	//   ....[21]....
        /*01e0*/ 	.word	0x00001470
        /*01e4*/ 	.word	0x00000003
        /*01e8*/ 	.word	0x00000000
        /*01ec*/ 	.short	0x010a
        /*01ee*/ 	.byte	0x3f
	.zero		1


	//   ....[22]....
        /*01f0*/ 	.word	0x00001670
        /*01f4*/ 	.word	0x00000003
        /*01f8*/ 	.word	0x00000000
        /*01fc*/ 	.short	0x010a
        /*01fe*/ 	.byte	0x3f
	.zero		1


	//   ....[23]....
        /*0200*/ 	.word	0x000019d0
        /*0204*/ 	.word	0x00000003
        /*0208*/ 	.word	0x00000000
        /*020c*/ 	.short	0x010a
        /*020e*/ 	.byte	0x3f
	.zero		1


	//   ....[24]....
        /*0210*/ 	.word	0x00001cf0
        /*0214*/ 	.word	0x0000000b
        /*0218*/ 	.word	0x00000000
        /*021c*/ 	.short	0x010a
        /*021e*/ 	.byte	0x3f
	.zero		1


	//   ....[25]....
        /*0220*/ 	.word	0x00001e70
        /*0224*/ 	.word	0x000000ff
        /*0228*/ 	.word	0x00000000
        /*022c*/ 	.short	0x0101
        /*022e*/ 	.byte	0x05
	.zero		1


	//   ....[26]....
        /*0230*/ 	.word	0x00001ff0
        /*0234*/ 	.word	0x0000000b
        /*0238*/ 	.word	0x00000000
        /*023c*/ 	.short	0x010a
        /*023e*/ 	.byte	0x3f
	.zero		1


	//   ....[27]....
        /*0240*/ 	.word	0x00002330
        /*0244*/ 	.word	0x000000ff
        /*0248*/ 	.word	0x00000000
        /*024c*/ 	.short	0x0101
        /*024e*/ 	.byte	0x04
	.zero		1


	//   ....[28]....
        /*0250*/ 	.word	0x00002560
        /*0254*/ 	.word	0x000000ff
        /*0258*/ 	.word	0x00000000
        /*025c*/ 	.short	0x0101
        /*025e*/ 	.byte	0x06
	.zero		1


	//   ....[29]....
        /*0260*/ 	.word	0x00005e00
        /*0264*/ 	.word	0x00000004
        /*0268*/ 	.word	0x00000048
        /*026c*/ 	.short	0x010a
        /*026e*/ 	.byte	0x3f
	.zero		1


	//   ....[30]....
        /*0270*/ 	.word	0x00006590
        /*0274*/ 	.word	0x00000000
        /*0278*/ 	.word	0x000000a8
        /*027c*/ 	.short	0x0101
        /*027e*/ 	.byte	0x3f
	.zero		1


	//   ....[31]....
        /*0280*/ 	.word	0x00006cb0
        /*0284*/ 	.word	0x00000005
        /*0288*/ 	.word	0x00000000
        /*028c*/ 	.short	0x010a
        /*028e*/ 	.byte	0x3f
	.zero		1


	//   ....[32]....
        /*0290*/ 	.word	0x00006d30
        /*0294*/ 	.word	0x00000007
        /*0298*/ 	.word	0x00000000
        /*029c*/ 	.short	0x010a
        /*029e*/ 	.byte	0x3f
	.zero		1


	//   ....[33]....
        /*02a0*/ 	.word	0x00006dc0
        /*02a4*/ 	.word	0x00000006
        /*02a8*/ 	.word	0x00000000
        /*02ac*/ 	.short	0x010a
        /*02ae*/ 	.byte	0x3f
	.zero		1


	//   ....[34]....
        /*02b0*/ 	.word	0x00006e50
        /*02b4*/ 	.word	0x00000007
        /*02b8*/ 	.word	0x00000000
        /*02bc*/ 	.short	0x010a
        /*02be*/ 	.byte	0x3f
	.zero		1


	//   ....[35]....
        /*02c0*/ 	.word	0x00006ee0
        /*02c4*/ 	.word	0x00000006
        /*02c8*/ 	.word	0x00000000
        /*02cc*/ 	.short	0x010a
        /*02ce*/ 	.byte	0x3f
	.zero		1


	//   ....[36]....
        /*02d0*/ 	.word	0x00006f70
        /*02d4*/ 	.word	0x00000007
        /*02d8*/ 	.word	0x00000000
        /*02dc*/ 	.short	0x010a
        /*02de*/ 	.byte	0x3f
	.zero		1


	//   ....[37]....
        /*02e0*/ 	.word	0x00007000
        /*02e4*/ 	.word	0x00000006
        /*02e8*/ 	.word	0x00000000
        /*02ec*/ 	.short	0x010a
        /*02ee*/ 	.byte	0x3f
	.zero		1


	//   ....[38]....
        /*02f0*/ 	.word	0x00007090
        /*02f4*/ 	.word	0x00000007
        /*02f8*/ 	.word	0x00000000
        /*02fc*/ 	.short	0x010a
        /*02fe*/ 	.byte	0x3f
	.zero		1


	//   ....[39]....
        /*0300*/ 	.word	0x00007120
        /*0304*/ 	.word	0x00000003
        /*0308*/ 	.word	0x00000000
        /*030c*/ 	.short	0x010a
        /*030e*/ 	.byte	0x3f
	.zero		1


	//   ....[40]....
        /*0310*/ 	.word	0x000071f0
        /*0314*/ 	.word	0x00000003
        /*0318*/ 	.word	0x00000000
        /*031c*/ 	.short	0x010a
        /*031e*/ 	.byte	0x3f
	.zero		1


	//   ....[41]....
        /*0320*/ 	.word	0x00007240
        /*0324*/ 	.word	0x00000003
        /*0328*/ 	.word	0x00000000
        /*032c*/ 	.short	0x010a
        /*032e*/ 	.byte	0x3f
	.zero		1


	//   ....[42]....
        /*0330*/ 	.word	0x00007290
        /*0334*/ 	.word	0x0000000b
        /*0338*/ 	.word	0x00000000
        /*033c*/ 	.short	0x010a
        /*033e*/ 	.byte	0x3f
	.zero		1


	//   ....[43]....
        /*0340*/ 	.word	0x00007360
        /*0344*/ 	.word	0x00000004
        /*0348*/ 	.word	0x00000048
        /*034c*/ 	.short	0x010a
        /*034e*/ 	.byte	0x3f
	.zero		1


	//   ....[44]....
        /*0350*/ 	.word	0x00007430
        /*0354*/ 	.word	0x00000005
        /*0358*/ 	.word	0x00000000
        /*035c*/ 	.short	0x010a
        /*035e*/ 	.byte	0x3f
	.zero		1


	//   ....[45]....
        /*0360*/ 	.word	0x00007480
        /*0364*/ 	.word	0x00000007
        /*0368*/ 	.word	0x00000000
        /*036c*/ 	.short	0x010a
        /*036e*/ 	.byte	0x3f
	.zero		1


	//   ....[46]....
        /*0370*/ 	.word	0x000074d0
        /*0374*/ 	.word	0x00000006
        /*0378*/ 	.word	0x00000000
        /*037c*/ 	.short	0x010a
        /*037e*/ 	.byte	0x3f
	.zero		1


	//   ....[47]....
        /*0380*/ 	.word	0x00007520
        /*0384*/ 	.word	0x00000007
        /*0388*/ 	.word	0x00000000
        /*038c*/ 	.short	0x010a
        /*038e*/ 	.byte	0x3f
	.zero		1


	//   ....[48]....
        /*0390*/ 	.word	0x00007570
        /*0394*/ 	.word	0x00000006
        /*0398*/ 	.word	0x00000000
        /*039c*/ 	.short	0x010a
        /*039e*/ 	.byte	0x3f
	.zero		1


	//   ....[49]....
        /*03a0*/ 	.word	0x000075c0
        /*03a4*/ 	.word	0x00000007
        /*03a8*/ 	.word	0x00000000
        /*03ac*/ 	.short	0x010a
        /*03ae*/ 	.byte	0x3f
	.zero		1


	//   ....[50]....
        /*03b0*/ 	.word	0x00007610
        /*03b4*/ 	.word	0x00000006
        /*03b8*/ 	.word	0x00000000
        /*03bc*/ 	.short	0x010a
        /*03be*/ 	.byte	0x3f
	.zero		1


	//   ....[51]....
        /*03c0*/ 	.word	0x00007660
        /*03c4*/ 	.word	0x00000007
        /*03c8*/ 	.word	0x00000000
        /*03cc*/ 	.short	0x010a
        /*03ce*/ 	.byte	0x3f
	.zero		1


	//----- nvinfo : EIATTR_NUM_MBARRIERS
	.align		4
.L_36:
        /*03d0*/ 	.byte	0x03, 0x38
        /*03d2*/ 	.short	0x0014


	//----- nvinfo : EIATTR_EXIT_INSTR_OFFSETS
	.align		4
        /*03d4*/ 	.byte	0x04, 0x1c
        /*03d6*/ 	.short	(.L_38 - .L_37)


	//   ....[0]....
.L_37:
        /*03d8*/ 	.word	0x000006b0


	//   ....[1]....
        /*03dc*/ 	.word	0x00000f70


	//   ....[2]....
        /*03e0*/ 	.word	0x00005110


	//   ....[3]....
        /*03e4*/ 	.word	0x00005730


	//   ....[4]....
        /*03e8*/ 	.word	0x00007170


	//----- nvinfo : EIATTR_MAX_THREADS
	.align		4
.L_38:
        /*03ec*/ 	.byte	0x04, 0x05
        /*03ee*/ 	.short	(.L_40 - .L_39)
.L_39:
        /*03f0*/ 	.word	0x00000180
        /*03f4*/ 	.word	0x00000001
        /*03f8*/ 	.word	0x00000001


	//----- nvinfo : EIATTR_CRS_STACK_SIZE
	.align		4
.L_40:
        /*03fc*/ 	.byte	0x04, 0x1e
        /*03fe*/ 	.short	(.L_42 - .L_41)
.L_41:
        /*0400*/ 	.word	0x00000000


	//----- nvinfo : EIATTR_CBANK_PARAM_SIZE
	.align		4
.L_42:
        /*0404*/ 	.byte	0x03, 0x19
        /*0406*/ 	.short	0x0470


	//----- nvinfo : EIATTR_PARAM_CBANK
	.align		4
        /*0408*/ 	.byte	0x04, 0x0a
        /*040a*/ 	.short	(.L_44 - .L_43)
	.align		4
.L_43:
        /*040c*/ 	.word	index@(.nv.constant0._ZN7cutlass13device_kernelINS_4gemm6kernel13GemmUniversalIN4cute5tupleIJiiiiEEENS1_10collective13CollectiveMmaINS1_39MainloopSm90TmaGmmaRmemAWarpSpecializedILi9ENS5_IJNS4_1CILi1EEESB_SB_EEENS1_35KernelTmaWarpSpecializedCooperativeEEENS5_IJNSA_ILi128EEENSA_ILi64EEENSA_ILi32EEEEEENS_10tfloat32_tENS5_IJlSB_lEEESJ_NS5_IJSB_llEEENS4_8TiledMMAINS4_8MMA_AtomIJNS4_4SM904GMMA29MMA_64x64x8_F32TF32TF32_RS_TNILNSP_7ScaleInE1ELSR_1EEEEEENS4_6LayoutINS5_IJNSA_ILi2EEESB_SB_EEENS5_IJSB_NSA_ILi0EEESX_EEEEENS5_IJNS4_10UnderscoreES10_S10_EEEEENS4_13SM90_TMA_LOADENS4_14ComposedLayoutINS4_7SwizzleILi3ELi4ELi3EEENS4_18smem_ptr_flag_bitsILi32EEENSU_INS5_IJNSA_ILi8EEESH_EEENS5_IJSH_SB_EEEEEEEvNS4_8identityES13_NS14_INS15_ILi1ELi4ELi3EEES18_NSU_INS5_IJS19_S19_EEENS5_IJSB_S19_EEEEEEENS4_9Copy_AtomIJNS4_39AutoVectorizingCopyWithAssumedAlignmentILi128EEESJ_EEES1E_EENS_8epilogue10collective6detail29Sm90TmaWarpSpecializedAdapterINS1Q_15DefaultEpilogueISJ_SK_SK_NS1P_6thread17LinearCombinationISJ_Li1EffLNS1U_9ScaleType4KindE0ELNS_15FloatRoundStyleE2ESJ_EENS1_15EpilogueDefaultEEEEEvvEEEEvNT_6ParamsE)
        /*0410*/ 	.short	0x0210
        /*0412*/ 	.short	0x0470


	//----- nvinfo : EIATTR_SW_WAR
	.align		4
.L_44:
        /*0414*/ 	.byte	0x04, 0x36
        /*0416*/ 	.short	(.L_46 - .L_45)
.L_45:
        /*0418*/ 	.word	0x00000008
.L_46:


//--------------------- .nv.callgraph             --------------------------
	.section	.nv.callgraph,"",@"SHT_CUDA_CALLGRAPH"
	.align	4
	.sectionentsize	8
	.align		4
        /*0000*/ 	.word	0x00000000
	.align		4
        /*0004*/ 	.word	0xffffffff
	.align		4
        /*0008*/ 	.word	index@(_ZN7cutlass13device_kernelINS_4gemm6kernel13GemmUniversalIN4cute5tupleIJiiiiEEENS1_10collective13CollectiveMmaINS1_39MainloopSm90TmaGmmaRmemAWarpSpecializedILi9ENS5_IJNS4_1CILi1EEESB_SB_EEENS1_35KernelTmaWarpSpecializedCooperativeEEENS5_IJNSA_ILi128EEENSA_ILi64EEENSA_ILi32EEEEEENS_10tfloat32_tENS5_IJlSB_lEEESJ_NS5_IJSB_llEEENS4_8TiledMMAINS4_8MMA_AtomIJNS4_4SM904GMMA29MMA_64x64x8_F32TF32TF32_RS_TNILNSP_7ScaleInE1ELSR_1EEEEEENS4_6LayoutINS5_IJNSA_ILi2EEESB_SB_EEENS5_IJSB_NSA_ILi0EEESX_EEEEENS5_IJNS4_10UnderscoreES10_S10_EEEEENS4_13SM90_TMA_LOADENS4_14ComposedLayoutINS4_7SwizzleILi3ELi4ELi3EEENS4_18smem_ptr_flag_bitsILi32EEENSU_INS5_IJNSA_ILi8EEESH_EEENS5_IJSH_SB_EEEEEEEvNS4_8identityES13_NS14_INS15_ILi1ELi4ELi3EEES18_NSU_INS5_IJS19_S19_EEENS5_IJSB_S19_EEEEEEENS4_9Copy_AtomIJNS4_39AutoVectorizingCopyWithAssumedAlignmentILi128EEESJ_EEES1E_EENS_8epilogue10collective6detail29Sm90TmaWarpSpecializedAdapterINS1Q_15DefaultEpilogueISJ_SK_SK_NS1P_6thread17LinearCombinationISJ_Li1EffLNS1U_9ScaleType4KindE0ELNS_15FloatRoundStyleE2ESJ_EENS1_15EpilogueDefaultEEEEEvvEEEEvNT_6ParamsE)
	.align		4
        /*000c*/ 	.word	index@(__assertfail)
	.align		4
        /*0010*/ 	.word	0x00000000
	.align		4
        /*0014*/ 	.word	0xfffffffe
	.align		4
        /*0018*/ 	.word	0x00000000
	.align		4
        /*001c*/ 	.word	0xfffffffd
	.align		4
        /*0020*/ 	.word	0x00000000
	.align		4
        /*0024*/ 	.word	0xfffffffc


//--------------------- .nv.constant4             --------------------------
	.section	.nv.constant4,"a",@progbits
	.align	8
	.align		8
.nv.constant4:
        /*0000*/ 	.dword	__assertfail
	.align		8
        /*0008*/ 	.dword	__unnamed_1
	.align		8
        /*0010*/ 	.dword	__unnamed_2
	.align		8
        /*0018*/ 	.dword	_ZN40_INTERNAL_31dbba6e_4_k_cu_a0e9a5c7_304624cuda3std3__45__cpo5beginE
	.align		8
        /*0020*/ 	.dword	_ZN40_INTERNAL_31dbba6e_4_k_cu_a0e9a5c7_304624cuda3std3__45__cpo3endE
	.align		8
        /*0028*/ 	.dword	_ZN40_INTERNAL_31dbba6e_4_k_cu_a0e9a5c7_304624cuda3std3__45__cpo6cbeginE
	.align		8
        /*0030*/ 	.dword	_ZN40_INTERNAL_31dbba6e_4_k_cu_a0e9a5c7_304624cuda3std3__45__cpo4cendE
	.align		8
        /*0038*/ 	.dword	_ZN40_INTERNAL_31dbba6e_4_k_cu_a0e9a5c7_304624cuda3std3__442_GLOBAL__N__31dbba6e_4_k_cu_a0e9a5c7_304626ignoreE
	.align		8
        /*0040*/ 	.dword	_ZN40_INTERNAL_31dbba6e_4_k_cu_a0e9a5c7_304624cuda3std3__419piecewise_constructE
	.align		8
        /*0048*/ 	.dword	_ZN40_INTERNAL_31dbba6e_4_k_cu_a0e9a5c7_304624cuda3std3__48in_placeE
	.align		8
        /*0050*/ 	.dword	_ZN40_INTERNAL_31dbba6e_4_k_cu_a0e9a5c7_304624cuda3std6ranges3__45__cpo4swapE
	.align		8
        /*0058*/ 	.dword	_ZN40_INTERNAL_31dbba6e_4_k_cu_a0e9a5c7_304624cuda3std6ranges3__45__cpo9iter_moveE
	.align		8
        /*0060*/ 	.dword	_ZN40_INTERNAL_31dbba6e_4_k_cu_a0e9a5c7_304624cute7productE
	.align		8
        /*0068*/ 	.dword	_ZN40_INTERNAL_31dbba6e_4_k_cu_a0e9a5c7_304624cute1_E
	.align		8
        /*0070*/ 	.dword	$str$24
	.align		8
        /*0078*/ 	.dword	$str$25


//--------------------- .text._ZN7cutlass13device_kernelINS_4gemm6kernel13GemmUniversalIN4cute5tupleIJiiiiEEENS1_10collective13CollectiveMmaINS1_39MainloopSm90TmaGmmaRmemAWarpSpecializedILi9ENS5_IJNS4_1CILi1EEESB_SB_EEENS1_35KernelTmaWarpSpecializedCooperativeEEENS5_IJNSA_ILi128EEENSA_ILi64EEENSA_ILi32EEEEEENS_10tfloat32_tENS5_IJlSB_lEEESJ_NS5_IJSB_llEEENS4_8TiledMMAINS4_8MMA_AtomIJNS4_4SM904GMMA29MMA_64x64x8_F32TF32TF32_RS_TNILNSP_7ScaleInE1ELSR_1EEEEEENS4_6LayoutINS5_IJNSA_ILi2EEESB_SB_EEENS5_IJSB_NSA_ILi0EEESX_EEEEENS5_IJNS4_10UnderscoreES10_S10_EEEEENS4_13SM90_TMA_LOADENS4_14ComposedLayoutINS4_7SwizzleILi3ELi4ELi3EEENS4_18smem_ptr_flag_bitsILi32EEENSU_INS5_IJNSA_ILi8EEESH_EEENS5_IJSH_SB_EEEEEEEvNS4_8identityES13_NS14_INS15_ILi1ELi4ELi3EEES18_NSU_INS5_IJS19_S19_EEENS5_IJSB_S19_EEEEEEENS4_9Copy_AtomIJNS4_39AutoVectorizingCopyWithAssumedAlignmentILi128EEESJ_EEES1E_EENS_8epilogue10collective6detail29Sm90TmaWarpSpecializedAdapterINS1Q_15DefaultEpilogueISJ_SK_SK_NS1P_6thread17LinearCombinationISJ_Li1EffLNS1U_9ScaleType4KindE0ELNS_15FloatRoundStyleE2ESJ_EENS1_15EpilogueDefaultEEEEEvvEEEEvNT_6ParamsE --------------------------
	.section	.text._ZN7cutlass13device_kernelINS_4gemm6kernel13GemmUniversalIN4cute5tupleIJiiiiEEENS1_10collective13CollectiveMmaINS1_39MainloopSm90TmaGmmaRmemAWarpSpecializedILi9ENS5_IJNS4_1CILi1EEESB_SB_EEENS1_35KernelTmaWarpSpecializedCooperativeEEENS5_IJNSA_ILi128EEENSA_ILi64EEENSA_ILi32EEEEEENS_10tfloat32_tENS5_IJlSB_lEEESJ_NS5_IJSB_llEEENS4_8TiledMMAINS4_8MMA_AtomIJNS4_4SM904GMMA29MMA_64x64x8_F32TF32TF32_RS_TNILNSP_7ScaleInE1ELSR_1EEEEEENS4_6LayoutINS5_IJNSA_ILi2EEESB_SB_EEENS5_IJSB_NSA_ILi0EEESX_EEEEENS5_IJNS4_10UnderscoreES10_S10_EEEEENS4_13SM90_TMA_LOADENS4_14ComposedLayoutINS4_7SwizzleILi3ELi4ELi3EEENS4_18smem_ptr_flag_bitsILi32EEENSU_INS5_IJNSA_ILi8EEESH_EEENS5_IJSH_SB_EEEEEEEvNS4_8identityES13_NS14_INS15_ILi1ELi4ELi3EEES18_NSU_INS5_IJS19_S19_EEENS5_IJSB_S19_EEEEEEENS4_9Copy_AtomIJNS4_39AutoVectorizingCopyWithAssumedAlignmentILi128EEESJ_EEES1E_EENS_8epilogue10collective6detail29Sm90TmaWarpSpecializedAdapterINS1Q_15DefaultEpilogueISJ_SK_SK_NS1P_6thread17LinearCombinationISJ_Li1EffLNS1U_9ScaleType4KindE0ELNS_15FloatRoundStyleE2ESJ_EENS1_15EpilogueDefaultEEEEEvvEEEEvNT_6ParamsE,"ax",@progbits
	.align	128
.text._ZN7cutlass13device_kernelINS_4gemm6kernel13GemmUniversalIN4cute5tupleIJiiiiEEENS1_10collective13CollectiveMmaINS1_39MainloopSm90TmaGmmaRmemAWarpSpecializedILi9ENS5_IJNS4_1CILi1EEESB_SB_EEENS1_35KernelTmaWarpSpecializedCooperativeEEENS5_IJNSA_ILi128EEENSA_ILi64EEENSA_ILi32EEEEEENS_10tfloat32_tENS5_IJlSB_lEEESJ_NS5_IJSB_llEEENS4_8TiledMMAINS4_8MMA_AtomIJNS4_4SM904GMMA29MMA_64x64x8_F32TF32TF32_RS_TNILNSP_7ScaleInE1ELSR_1EEEEEENS4_6LayoutINS5_IJNSA_ILi2EEESB_SB_EEENS5_IJSB_NSA_ILi0EEESX_EEEEENS5_IJNS4_10UnderscoreES10_S10_EEEEENS4_13SM90_TMA_LOADENS4_14ComposedLayoutINS4_7SwizzleILi3ELi4ELi3EEENS4_18smem_ptr_flag_bitsILi32EEENSU_INS5_IJNSA_ILi8EEESH_EEENS5_IJSH_SB_EEEEEEEvNS4_8identityES13_NS14_INS15_ILi1ELi4ELi3EEES18_NSU_INS5_IJS19_S19_EEENS5_IJSB_S19_EEEEEEENS4_9Copy_AtomIJNS4_39AutoVectorizingCopyWithAssumedAlignmentILi128EEESJ_EEES1E_EENS_8epilogue10collective6detail29Sm90TmaWarpSpecializedAdapterINS1Q_15DefaultEpilogueISJ_SK_SK_NS1P_6thread17LinearCombinationISJ_Li1EffLNS1U_9ScaleType4KindE0ELNS_15FloatRoundStyleE2ESJ_EENS1_15EpilogueDefaultEEEEEvvEEEEvNT_6ParamsE:
        .type           _ZN7cutlass13device_kernelINS_4gemm6kernel13GemmUniversalIN4cute5tupleIJiiiiEEENS1_10collective13CollectiveMmaINS1_39MainloopSm90TmaGmmaRmemAWarpSpecializedILi9ENS5_IJNS4_1CILi1EEESB_SB_EEENS1_35KernelTmaWarpSpecializedCooperativeEEENS5_IJNSA_ILi128EEENSA_ILi64EEENSA_ILi32EEEEEENS_10tfloat32_tENS5_IJlSB_lEEESJ_NS5_IJSB_llEEENS4_8TiledMMAINS4_8MMA_AtomIJNS4_4SM904GMMA29MMA_64x64x8_F32TF32TF32_RS_TNILNSP_7ScaleInE1ELSR_1EEEEEENS4_6LayoutINS5_IJNSA_ILi2EEESB_SB_EEENS5_IJSB_NSA_ILi0EEESX_EEEEENS5_IJNS4_10UnderscoreES10_S10_EEEEENS4_13SM90_TMA_LOADENS4_14ComposedLayoutINS4_7SwizzleILi3ELi4ELi3EEENS4_18smem_ptr_flag_bitsILi32EEENSU_INS5_IJNSA_ILi8EEESH_EEENS5_IJSH_SB_EEEEEEEvNS4_8identityES13_NS14_INS15_ILi1ELi4ELi3EEES18_NSU_INS5_IJS19_S19_EEENS5_IJSB_S19_EEEEEEENS4_9Copy_AtomIJNS4_39AutoVectorizingCopyWithAssumedAlignmentILi128EEESJ_EEES1E_EENS_8epilogue10collective6detail29Sm90TmaWarpSpecializedAdapterINS1Q_15DefaultEpilogueISJ_SK_SK_NS1P_6thread17LinearCombinationISJ_Li1EffLNS1U_9ScaleType4KindE0ELNS_15FloatRoundStyleE2ESJ_EENS1_15EpilogueDefaultEEEEEvvEEEEvNT_6ParamsE,@function
        .size           _ZN7cutlass13device_kernelINS_4gemm6kernel13GemmUniversalIN4cute5tupleIJiiiiEEENS1_10collective13CollectiveMmaINS1_39MainloopSm90TmaGmmaRmemAWarpSpecializedILi9ENS5_IJNS4_1CILi1EEESB_SB_EEENS1_35KernelTmaWarpSpecializedCooperativeEEENS5_IJNSA_ILi128EEENSA_ILi64EEENSA_ILi32EEEEEENS_10tfloat32_tENS5_IJlSB_lEEESJ_NS5_IJSB_llEEENS4_8TiledMMAINS4_8MMA_AtomIJNS4_4SM904GMMA29MMA_64x64x8_F32TF32TF32_RS_TNILNSP_7ScaleInE1ELSR_1EEEEEENS4_6LayoutINS5_IJNSA_ILi2EEESB_SB_EEENS5_IJSB_NSA_ILi0EEESX_EEEEENS5_IJNS4_10UnderscoreES10_S10_EEEEENS4_13SM90_TMA_LOADENS4_14ComposedLayoutINS4_7SwizzleILi3ELi4ELi3EEENS4_18smem_ptr_flag_bitsILi32EEENSU_INS5_IJNSA_ILi8EEESH_EEENS5_IJSH_SB_EEEEEEEvNS4_8identityES13_NS14_INS15_ILi1ELi4ELi3EEES18_NSU_INS5_IJS19_S19_EEENS5_IJSB_S19_EEEEEEENS4_9Copy_AtomIJNS4_39AutoVectorizingCopyWithAssumedAlignmentILi128EEESJ_EEES1E_EENS_8epilogue10collective6detail29Sm90TmaWarpSpecializedAdapterINS1Q_15DefaultEpilogueISJ_SK_SK_NS1P_6thread17LinearCombinationISJ_Li1EffLNS1U_9ScaleType4KindE0ELNS_15FloatRoundStyleE2ESJ_EENS1_15EpilogueDefaultEEEEEvvEEEEvNT_6ParamsE,(.L_x_156 - _ZN7cutlass13device_kernelINS_4gemm6kernel13GemmUniversalIN4cute5tupleIJiiiiEEENS1_10collective13CollectiveMmaINS1_39MainloopSm90TmaGmmaRmemAWarpSpecializedILi9ENS5_IJNS4_1CILi1EEESB_SB_EEENS1_35KernelTmaWarpSpecializedCooperativeEEENS5_IJNSA_ILi128EEENSA_ILi64EEENSA_ILi32EEEEEENS_10tfloat32_tENS5_IJlSB_lEEESJ_NS5_IJSB_llEEENS4_8TiledMMAINS4_8MMA_AtomIJNS4_4SM904GMMA29MMA_64x64x8_F32TF32TF32_RS_TNILNSP_7ScaleInE1ELSR_1EEEEEENS4_6LayoutINS5_IJNSA_ILi2EEESB_SB_EEENS5_IJSB_NSA_ILi0EEESX_EEEEENS5_IJNS4_10UnderscoreES10_S10_EEEEENS4_13SM90_TMA_LOADENS4_14ComposedLayoutINS4_7SwizzleILi3ELi4ELi3EEENS4_18smem_ptr_flag_bitsILi32EEENSU_INS5_IJNSA_ILi8EEESH_EEENS5_IJSH_SB_EEEEEEEvNS4_8identityES13_NS14_INS15_ILi1ELi4ELi3EEES18_NSU_INS5_IJS19_S19_EEENS5_IJSB_S19_EEEEEEENS4_9Copy_AtomIJNS4_39AutoVectorizingCopyWithAssumedAlignmentILi128EEESJ_EEES1E_EENS_8epilogue10collective6detail29Sm90TmaWarpSpecializedAdapterINS1Q_15DefaultEpilogueISJ_SK_SK_NS1P_6thread17LinearCombinationISJ_Li1EffLNS1U_9ScaleType4KindE0ELNS_15FloatRoundStyleE2ESJ_EENS1_15EpilogueDefaultEEEEEvvEEEEvNT_6ParamsE)
        .other          _ZN7cutlass13device_kernelINS_4gemm6kernel13GemmUniversalIN4cute5tupleIJiiiiEEENS1_10collective13CollectiveMmaINS1_39MainloopSm90TmaGmmaRmemAWarpSpecializedILi9ENS5_IJNS4_1CILi1EEESB_SB_EEENS1_35KernelTmaWarpSpecializedCooperativeEEENS5_IJNSA_ILi128EEENSA_ILi64EEENSA_ILi32EEEEEENS_10tfloat32_tENS5_IJlSB_lEEESJ_NS5_IJSB_llEEENS4_8TiledMMAINS4_8MMA_AtomIJNS4_4SM904GMMA29MMA_64x64x8_F32TF32TF32_RS_TNILNSP_7ScaleInE1ELSR_1EEEEEENS4_6LayoutINS5_IJNSA_ILi2EEESB_SB_EEENS5_IJSB_NSA_ILi0EEESX_EEEEENS5_IJNS4_10UnderscoreES10_S10_EEEEENS4_13SM90_TMA_LOADENS4_14ComposedLayoutINS4_7SwizzleILi3ELi4ELi3EEENS4_18smem_ptr_flag_bitsILi32EEENSU_INS5_IJNSA_ILi8EEESH_EEENS5_IJSH_SB_EEEEEEEvNS4_8identityES13_NS14_INS15_ILi1ELi4ELi3EEES18_NSU_INS5_IJS19_S19_EEENS5_IJSB_S19_EEEEEEENS4_9Copy_AtomIJNS4_39AutoVectorizingCopyWithAssumedAlignmentILi128EEESJ_EEES1E_EENS_8epilogue10collective6detail29Sm90TmaWarpSpecializedAdapterINS1Q_15DefaultEpilogueISJ_SK_SK_NS1P_6thread17LinearCombinationISJ_Li1EffLNS1U_9ScaleType4KindE0ELNS_15FloatRoundStyleE2ESJ_EENS1_15EpilogueDefaultEEEEEvvEEEEvNT_6ParamsE,@"STO_CUDA_ENTRY STV_DEFAULT"
_ZN7cutlass13device_kernelINS_4gemm6kernel13GemmUniversalIN4cute5tupleIJiiiiEEENS1_10collective13CollectiveMmaINS1_39MainloopSm90TmaGmmaRmemAWarpSpecializedILi9ENS5_IJNS4_1CILi1EEESB_SB_EEENS1_35KernelTmaWarpSpecializedCooperativeEEENS5_IJNSA_ILi128EEENSA_ILi64EEENSA_ILi32EEEEEENS_10tfloat32_tENS5_IJlSB_lEEESJ_NS5_IJSB_llEEENS4_8TiledMMAINS4_8MMA_AtomIJNS4_4SM904GMMA29MMA_64x64x8_F32TF32TF32_RS_TNILNSP_7ScaleInE1ELSR_1EEEEEENS4_6LayoutINS5_IJNSA_ILi2EEESB_SB_EEENS5_IJSB_NSA_ILi0EEESX_EEEEENS5_IJNS4_10UnderscoreES10_S10_EEEEENS4_13SM90_TMA_LOADENS4_14ComposedLayoutINS4_7SwizzleILi3ELi4ELi3EEENS4_18smem_ptr_flag_bitsILi32EEENSU_INS5_IJNSA_ILi8EEESH_EEENS5_IJSH_SB_EEEEEEEvNS4_8identityES13_NS14_INS15_ILi1ELi4ELi3EEES18_NSU_INS5_IJS19_S19_EEENS5_IJSB_S19_EEEEEEENS4_9Copy_AtomIJNS4_39AutoVectorizingCopyWithAssumedAlignmentILi128EEESJ_EEES1E_EENS_8epilogue10collective6detail29Sm90TmaWarpSpecializedAdapterINS1Q_15DefaultEpilogueISJ_SK_SK_NS1P_6thread17LinearCombinationISJ_Li1EffLNS1U_9ScaleType4KindE0ELNS_15FloatRoundStyleE2ESJ_EENS1_15EpilogueDefaultEEEEEvvEEEEvNT_6ParamsE:
[----:B------:R-:W0:Y:S01]  /*0000*/  LDC R1, c[0x0][0x28] ;  /* 0x00000a00ff017b82 */ /* 0x000e220000000800 */
[----:B------:R-:W1:Y:S01]  /*0010*/  S2R R18, SR_TID.X ;  /* 0x0000000000127919 */ /* 0x000e620000002100 */
[----:B------:R-:W-:Y:S01]  /*0020*/  ELECT P0, URZ, PT ;  /* 0x00000000003f782f */ /* 0x000fe20003800000 */
[----:B------:R-:W-:Y:S01]  /*0030*/  BSSY B0, `(.L_x_0) ;  /* 0x000000f000007945 */ /* 0x000fe20003800000 */
[--C-:B-1----:R-:W-:Y:S02]  /*0040*/  SHF.R.U32.HI R0, RZ, 0x5, R18.reuse ;  /* 0x00000005ff007819 */ /* 0x102fe40000011612 */
[----:B------:R-:W-:-:S03]  /*0050*/  SHF.R.U32.HI R56, RZ, 0x7, R18 ;  /* 0x00000007ff387819 */ /* 0x000fc60000011612 */
[----:B------:R-:W1:Y:S04]  /*0060*/  SHFL.IDX PT, R5, R0, RZ, 0x1f ;  /* 0x00001fff00057589 */ /* 0x000e6800000e0000 */
[----:B------:R2:W3:Y:S01]  /*0070*/  SHFL.IDX PT, R8, R56, RZ, 0x1f ;  /* 0x00001fff38087589 */ /* 0x0004e200000e0000 */
[----:B-1----:R-:W-:-:S13]  /*0080*/  ISETP.NE.OR P0, PT, R5, RZ, !P0 ;  /* 0x000000ff0500720c */ /* 0x002fda0004705670 */
[----:B0-23--:R-:W-:Y:S05]  /*0090*/  @P0 BRA `(.L_x_1) ;  /* 0x0000000000200947 */ /* 0x00dfea0003800000 */
[----:B------:R-:W-:Y:S02]  /*00a0*/  ULDC.64 UR4, c[0x0][0x198] ;  /* 0x0000660000047ab9 */ /* 0x000fe40000000a00 */
[----:B------:R-:W-:Y:S02]  /*00b0*/  UIADD3 UR6, UP0, UR4, 0xf0, URZ ;  /* 0x000000f004067890 */ /* 0x000fe4000ff1e03f */
[----:B------:R-:W-:Y:S02]  /*00c0*/  UIADD3 UR4, UP1, UR4, 0x1f0, URZ ;  /* 0x000001f004047890 */ /* 0x000fe4000ff3e03f */
[----:B------:R-:W-:Y:S02]  /*00d0*/  UIADD3.X UR7, URZ, UR5, URZ, UP0, !UPT ;  /* 0x000000053f077290 */ /* 0x000fe400087fe43f */
[----:B------:R-:W-:-:S07]  /*00e0*/  UIADD3.X UR5, URZ, UR5, URZ, UP1, !UPT ;  /* 0x000000053f057290 */ /* 0x000fce0008ffe43f */
[----:B------:R0:W-:Y:S02]  /*00f0*/  UTMACCTL.PF [UR6] ;  /* 0x00000000060079b9 */ /* 0x0001e40008040000 */
[----:B------:R0:W-:Y:S02]  /*0100*/  UTMACCTL.PF [UR4] ;  /* 0x00000000040079b9 */ /* 0x0001e40008040000 */
[----:B0-----:R-:W-:Y:S01]  /*0110*/  NOP ;  /* 0x0000000000007918 */ /* 0x001fe20000000000 */
.L_x_1:
[----:B------:R-:W-:Y:S05]  /*0120*/  BSYNC B0 ;  /* 0x0000000000007941 */ /* 0x000fea0003800000 */
.L_x_0:
[----:B------:R-:W0:Y:S02]  /*0130*/  SHFL.IDX PT, R2, R0, RZ, 0x1f ;  /* 0x00001fff00027589 */ /* 0x000e2400000e0000 */
[----:B0-----:R-:W-:-:S13]  /*0140*/  ISETP.NE.AND P0, PT, R2, RZ, PT ;  /* 0x000000ff0200720c */ /* 0x001fda0003f05270 */
[----:B------:R-:W-:Y:S05]  /*0150*/  @P0 BRA `(.L_x_2) ;  /* 0x00000000008c0947 */ /* 0x000fea0003800000 */
[----:B------:R-:W-:Y:S01]  /*0160*/  ELECT P0, URZ, PT ;  /* 0x00000000003f782f */ /* 0x000fe20003800000 */
[----:B------:R-:W-:-:S12]  /*0170*/  BSSY B0, `(.L_x_2) ;  /* 0x0000021000007945 */ /* 0x000fd80003800000 */
[----:B------:R-:W-:Y:S05]  /*0180*/  @!P0 BRA `(.L_x_3) ;  /* 0x00000000007c8947 */ /* 0x000fea0003800000 */
[----:B------:R-:W0:Y:S01]  /*0190*/  S2UR UR8, SR_CgaCtaId ;  /* 0x00000000000879c3 */ /* 0x000e220000008800 */
[----:B------:R-:W-:Y:S01]  /*01a0*/  UMOV UR4, 0x400 ;  /* 0x0000040000047882 */ /* 0x000fe20000000000 */
[----:B------:R-:W-:Y:S01]  /*01b0*/  UMOV UR5, 0x1 ;  /* 0x0000000100057882 */ /* 0x000fe20000000000 */
[----:B------:R-:W-:Y:S02]  /*01c0*/  UMOV UR6, 0x100 ;  /* 0x0000010000067882 */ /* 0x000fe40000000000 */
[----:B------:R-:W-:-:S04]  /*01d0*/  UIADD3 UR6, -UR6, 0x100000, URZ ;  /* 0x0010000006067890 */ /* 0x000fc8000fffe13f */
[----:B------:R-:W-:Y:S02]  /*01e0*/  USHF.L.U32 UR7, UR6, 0xb, URZ ;  /* 0x0000000b06077899 */ /* 0x000fe4000800063f */
[----:B------:R-:W-:Y:S02]  /*01f0*/  USHF.L.U32 UR6, UR6, 0x1, URZ ;  /* 0x0000000106067899 */ /* 0x000fe4000800063f */
[----:B0-----:R-:W-:Y:S02]  /*0200*/  ULEA UR8, UR8, UR4, 0x18 ;  /* 0x0000000408087291 */ /* 0x001fe4000f8ec03f */
[----:B------:R-:W-:-:S04]  /*0210*/  UIADD3 UR4, -UR5, 0x100000, URZ ;  /* 0x0010000005047890 */ /* 0x000fc8000fffe13f */
[----:B------:R-:W-:Y:S02]  /*0220*/  USHF.L.U32 UR5, UR4, 0xb, URZ ;  /* 0x0000000b04057899 */ /* 0x000fe4000800063f */
[----:B------:R-:W-:Y:S01]  /*0230*/  USHF.L.U32 UR4, UR4, 0x1, URZ ;  /* 0x0000000104047899 */ /* 0x000fe2000800063f */
[----:B------:R-:W0:Y:S11]  /*0240*/  FENCE.VIEW.ASYNC.S ;  /* 0x00000000000073c6 */ /* 0x000e360000000000 */
[----:B0-----:R0:W1:Y:S01]  /*0250*/  SYNCS.EXCH.64 URZ, [UR8], UR4 ;  /* 0x00000004083f75b2 */ /* 0x0010620008000100 */
[----:B------:R0:W2:Y:S01]  /*0260*/  SYNCS.EXCH.64 URZ, [UR8+0x48], UR6 ;  /* 0x00004806083f75b2 */ /* 0x0000a20008000100 */
[----:B------:R0:W3:Y:S01]  /*0270*/  SYNCS.EXCH.64 URZ, [UR8+0x8], UR4 ;  /* 0x00000804083f75b2 */ /* 0x0000e20008000100 */
[----:B------:R0:W4:Y:S01]  /*0280*/  SYNCS.EXCH.64 URZ, [UR8+0x50], UR6 ;  /* 0x00005006083f75b2 */ /* 0x0001220008000100 */
[----:B------:R0:W0:Y:S01]  /*0290*/  SYNCS.EXCH.64 URZ, [UR8+0x10], UR4 ;  /* 0x00001004083f75b2 */ /* 0x0000220008000100 */
        /* <DEDUP_REMOVED lines=13> */
[----:B------:R-:W-:Y:S01]  /*0370*/  NOP ;  /* 0x0000000000007918 */ /* 0x000fe20000000000 */
.L_x_3:
[----:B0-----:R-:W-:Y:S05]  /*0380*/  BSYNC B0 ;  /* 0x0000000000007941 */ /* 0x001fea0003800000 */
.L_x_2:
[----:B------:R-:W0:Y:S01]  /*0390*/  SHFL.IDX PT, R0, R0, RZ, 0x1f ;  /* 0x00001fff00007589 */ /* 0x000e2200000e0000 */
[----:B------:R-:W-:Y:S01]  /*03a0*/  ELECT P0, URZ, PT ;  /* 0x00000000003f782f */ /* 0x000fe20003800000 */
[----:B------:R-:W5:Y:S01]  /*03b0*/  LDC R2, c[0x0][0x65c] ;  /* 0x00019700ff027b82 */ /* 0x000f620000000800 */
[----:B------:R-:W-:Y:S01]  /*03c0*/  SHF.R.S32.HI R6, RZ, 0x1f, R5 ;  /* 0x0000001fff067819 */ /* 0x000fe20000011405 */
[----:B------:R-:W1:Y:S01]  /*03d0*/  S2R R3, SR_CTAID.Y ;  /* 0x0000000000037919 */ /* 0x000e620000002600 */
[----:B------:R-:W-:Y:S01]  /*03e0*/  UMOV UR4, 0x20 ;  /* 0x0000002000047882 */ /* 0x000fe20000000000 */
[----:B------:R-:W-:Y:S01]  /*03f0*/  ISETP.NE.AND P2, PT, R8, RZ, PT ;  /* 0x000000ff0800720c */ /* 0x000fe20003f45270 */
[----:B------:R-:W-:Y:S01]  /*0400*/  NOP ;  /* 0x0000000000007918 */ /* 0x000fe20000000000 */
[----:B------:R-:W2:Y:S01]  /*0410*/  S2R R4, SR_CTAID.X ;  /* 0x0000000000047919 */ /* 0x000ea20000002500 */
[----:B------:R-:W-:Y:S01]  /*0420*/  LEA.HI R6, R6, R5, RZ, 0x2 ;  /* 0x0000000506067211 */ /* 0x000fe200078f10ff */
[----:B------:R-:W-:Y:S01]  /*0430*/  NOP ;  /* 0x0000000000007918 */ /* 0x000fe20000000000 */
[----:B0-----:R-:W-:-:S02]  /*0440*/  ISETP.NE.OR P0, PT, R0, RZ, !P0 ;  /* 0x000000ff0000720c */ /* 0x001fc40004705670 */
[----:B-----5:R-:W-:-:S04]  /*0450*/  ISETP.NE.AND P3, PT, R2, 0x1, PT ;  /* 0x000000010200780c */ /* 0x020fc80003f65270 */
[----:B------:R-:W-:Y:S02]  /*0460*/  P2R R0, PR, RZ, 0x8 ;  /* 0x00000008ff007803 */ /* 0x000fe40000000000 */
[----:B------:R-:W-:-:S05]  /*0470*/  LOP3.LUT R0, R6, 0xfffffffc, RZ, 0xc0, !PT ;  /* 0xfffffffc06007812 */ /* 0x000fca00078ec0ff */
[----:B------:R-:W-:Y:S01]  /*0480*/  VOTEU.ALL UP0, P0 ;  /* 0x00000000003f7886 */ /* 0x000fe20000000000 */
[----:B------:R-:W-:Y:S01]  /*0490*/  IMAD.IADD R0, R5, 0x1, -R0 ;  /* 0x0000000105007824 */ /* 0x000fe200078e0a00 */
[----:B------:R-:W2:Y:S01]  /*04a0*/  @P3 LDC R17, c[0x0][0x10] ;  /* 0x00000400ff113b82 */ /* 0x000ea20000000800 */
[----:B------:R-:W-:Y:S01]  /*04b0*/  VOTEU.ALL UP1, P0 ;  /* 0x00000000003f7886 */ /* 0x000fe20000020000 */
[----:B-1----:R-:W-:Y:S01]  /*04c0*/  @P3 IMAD.MOV.U32 R6, RZ, RZ, R3 ;  /* 0x000000ffff063224 */ /* 0x002fe200078e0003 */
[----:B------:R-:W-:Y:S01]  /*04d0*/  @!UP0 UMOV UR6, 0x400 ;  /* 0x0000040000068882 */ /* 0x000fe20000000000 */
[----:B------:R-:W-:-:S04]  /*04e0*/  @!UP0 UIADD3 UR4, -UR4, 0x100000, URZ ;  /* 0x0010000004048890 */ /* 0x000fc8000fffe13f */
[----:B------:R-:W-:Y:S02]  /*04f0*/  @!UP0 USHF.L.U32 UR5, UR4, 0xb, URZ ;  /* 0x0000000b04058899 */ /* 0x000fe4000800063f */
[----:B------:R-:W-:Y:S01]  /*0500*/  @!UP0 USHF.L.U32 UR4, UR4, 0x1, URZ ;  /* 0x0000000104048899 */ /* 0x000fe2000800063f */
[----:B------:R-:W-:Y:S02]  /*0510*/  @P3 IMAD.MOV.U32 R7, RZ, RZ, RZ ;  /* 0x000000ffff073224 */ /* 0x000fe400078e00ff */
[----:B------:R-:W-:Y:S01]  /*0520*/  IMAD.MOV.U32 R5, RZ, RZ, RZ ;  /* 0x000000ffff057224 */ /* 0x000fe200078e00ff */
[----:B------:R-:W0:Y:S01]  /*0530*/  @!UP0 S2UR UR7, SR_CgaCtaId ;  /* 0x00000000000789c3 */ /* 0x000e220000008800 */
[----:B------:R-:W-:-:S07]  /*0540*/  @P3 IMAD.MOV.U32 R11, RZ, RZ, RZ ;  /* 0x000000ffff0b3224 */ /* 0x000fce00078e00ff */
[----:B------:R-:W1:Y:S01]  /*0550*/  @!P3 LDC R9, c[0x0][0xc] ;  /* 0x00000300ff09bb82 */ /* 0x000e620000000800 */
[----:B--2---:R-:W-:-:S04]  /*0560*/  @P3 IMAD.WIDE.U32 R16, R4, R17, R6 ;  /* 0x0000001104103225 */ /* 0x004fc800078e0006 */
[----:B------:R-:W-:Y:S01]  /*0570*/  @P3 IMAD.IADD R17, R17, 0x1, R11 ;  /* 0x0000000111113824 */ /* 0x000fe200078e020b */
[----:B0-----:R-:W-:Y:S01]  /*0580*/  @!UP0 ULEA UR6, UR7, UR6, 0x18 ;  /* 0x0000000607068291 */ /* 0x001fe2000f8ec03f */
[----:B------:R-:W-:Y:S01]  /*0590*/  VOTEU.ALL UP0, P0 ;  /* 0x00000000003f7886 */ /* 0x000fe20000000000 */
[----:B------:R-:W-:-:S04]  /*05a0*/  ISETP.NE.AND P0, PT, R0, 0x3, PT ;  /* 0x000000030000780c */ /* 0x000fc80003f05270 */
[----:B------:R-:W-:Y:S01]  /*05b0*/  ISETP.EQ.OR P0, PT, R0, RZ, !P0 ;  /* 0x000000ff0000720c */ /* 0x000fe20004702670 */
[----:B-1----:R-:W-:-:S03]  /*05c0*/  @!P3 IMAD.WIDE.U32 R6, R9, R3, R4 ;  /* 0x000000030906b225 */ /* 0x002fc600078e0004 */
[C---:B------:R-:W-:Y:S01]  /*05d0*/  ISETP.EQ.AND P0, PT, R8.reuse, RZ, P0 ;  /* 0x000000ff0800720c */ /* 0x040fe20000702270 */
[----:B------:R-:W-:Y:S01]  /*05e0*/  VIADD R8, R8, 0xffffffff ;  /* 0xffffffff08087836 */ /* 0x000fe20000000000 */
[----:B------:R-:W0:Y:S02]  /*05f0*/  FENCE.VIEW.ASYNC.S ;  /* 0x00000000000073c6 */ /* 0x000e240000000000 */
[----:B0-----:R0:W3:Y:S01]  /*0600*/  @!UP0 SYNCS.EXCH.64 URZ, [UR6+0xa0], UR4 ;  /* 0x0000a004063f85b2 */ /* 0x0010e20008000100 */
[----:B------:R-:W-:Y:S01]  /*0610*/  @!P3 IMAD.MOV.U32 R16, RZ, RZ, R6 ;  /* 0x000000ffff10b224 */ /* 0x000fe200078e0006 */
[----:B------:R-:W-:Y:S01]  /*0620*/  SEL R19, RZ, 0x1, !P0 ;  /* 0x00000001ff137807 */ /* 0x000fe20004000000 */
[----:B------:R-:W-:Y:S01]  /*0630*/  @!P3 IMAD.MOV.U32 R17, RZ, RZ, R7 ;  /* 0x000000ffff11b224 */ /* 0x000fe200078e0007 */
[----:B------:R-:W-:-:S04]  /*0640*/  ISETP.GE.U32.AND P1, PT, R8, 0x2, PT ;  /* 0x000000020800780c */ /* 0x000fc80003f26070 */
[----:B------:R-:W-:Y:S01]  /*0650*/  SEL R19, R19, 0x2, P1 ;  /* 0x0000000213137807 */ /* 0x000fe20000800000 */
[----:B------:R0:W3:Y:S01]  /*0660*/  @!UP1 SYNCS.EXCH.64 URZ, [UR6+0xa8], UR4 ;  /* 0x0000a804063f95b2 */ /* 0x0000e20008000100 */
[----:B------:R-:W-:Y:S01]  /*0670*/  NOP ;  /* 0x0000000000007918 */ /* 0x000fe20000000000 */
[----:B---34-:R-:W-:Y:S06]  /*0680*/  BAR.SYNC.DEFER_BLOCKING 0x0 ;  /* 0x0000000000007b1d */ /* 0x018fec0000010000 */
[----:B------:R-:W-:Y:S05]  /*0690*/  @!P2 BRA `(.L_x_4) ;  /* 0x0000004800a0a947 */ /* 0x000fea0003800000 */
[----:B------:R-:W-:-:S13]  /*06a0*/  ISETP.GT.U32.AND P0, PT, R8, 0x1, PT ;  /* 0x000000010800780c */ /* 0x000fda0003f04070 */
[----:B0-----:R-:W-:Y:S05]  /*06b0*/  @P0 EXIT ;  /* 0x000000000000094d */ /* 0x001fea0003800000 */
[----:B------:R-:W-:Y:S01]  /*06c0*/  ULDC.64 UR4, c[0x0][0x650] ;  /* 0x0001940000047ab9 */ /* 0x000fe20000000a00 */
[----:B------:R-:W-:Y:S01]  /*06d0*/  PRMT R0, RZ, 0x7610, R0 ;  /* 0x00007610ff007816 */ /* 0x000fe20000000000 */
[----:B------:R-:W-:Y:S01]  /*06e0*/  IMAD.MOV.U32 R60, RZ, RZ, -0x1 ;  /* 0xffffffffff3c7424 */ /* 0x000fe200078e00ff */
[----:B------:R-:W-:Y:S01]  /*06f0*/  ISETP.GE.U32.AND P0, PT, R16, UR4, PT ;  /* 0x0000000410007c0c */ /* 0x000fe2000bf06070 */
[----:B------:R-:W-:Y:S02]  /*0700*/  IMAD.MOV.U32 R61, RZ, RZ, -0x1 ;  /* 0xffffffffff3d7424 */ /* 0x000fe400078e00ff */
[----:B------:R-:W-:Y:S01]  /*0710*/  IMAD.MOV.U32 R59, RZ, RZ, -0x1 ;  /* 0xffffffffff3b7424 */ /* 0x000fe200078e00ff */
[----:B------:R-:W-:-:S13]  /*0720*/  ISETP.GE.U32.AND.EX P0, PT, R17, UR5, PT, P0 ;  /* 0x0000000511007c0c */ /* 0x000fda000bf06100 */
[----:B------:R-:W-:Y:S05]  /*0730*/  @P0 BRA `(.L_x_5) ;  /* 0x0000000400540947 */ /* 0x000fea0003800000 */
[----:B------:R-:W0:Y:S01]  /*0740*/  LDC.64 R14, c[0x0][0x628] ;  /* 0x00018a00ff0e7b82 */ /* 0x000e220000000a00 */
[----:B------:R-:W-:Y:S02]  /*0750*/  IMAD.MOV.U32 R6, RZ, RZ, R16 ;  /* 0x000000ffff067224 */ /* 0x000fe400078e0010 */
[----:B------:R-:W-:-:S05]  /*0760*/  IMAD.MOV.U32 R7, RZ, RZ, R17 ;  /* 0x000000ffff077224 */ /* 0x000fca00078e0011 */
[----:B------:R-:W1:Y:S08]  /*0770*/  LDC R0, c[0x0][0x630] ;  /* 0x00018c00ff007b82 */ /* 0x000e700000000800 */
[----:B------:R-:W2:Y:S01]  /*0780*/  LDC.64 R20, c[0x0][0x620] ;  /* 0x00018800ff147b82 */ /* 0x000ea20000000a00 */
[----:B0-----:R-:W-:-:S04]  /*0790*/  ISETP.NE.U32.AND P0, PT, R14, RZ, PT ;  /* 0x000000ff0e00720c */ /* 0x001fc80003f05070 */
[----:B------:R-:W-:-:S13]  /*07a0*/  ISETP.NE.AND.EX P0, PT, R15, RZ, PT, P0 ;  /* 0x000000ff0f00720c */ /* 0x000fda0003f05300 */
[----:B-12---:R-:W-:Y:S05]  /*07b0*/  @!P0 BRA `(.L_x_6) ;  /* 0x0000000000288947 */ /* 0x006fea0003800000 */
[----:B------:R-:W0:Y:S02]  /*07c0*/  LDC R11, c[0x0][0x634] ;  /* 0x00018d00ff0b7b82 */ /* 0x000e240000000800 */
[----:B0-----:R-:W-:-:S05]  /*07d0*/  IADD3 R11, P0, R16, R11, RZ ;  /* 0x0000000b100b7210 */ /* 0x001fca0007f1e0ff */
[----:B------:R-:W-:-:S04]  /*07e0*/  IMAD.X R13, RZ, RZ, R17, P0 ;  /* 0x000000ffff0d7224 */ /* 0x000fc800000e0611 */
[----:B------:R-:W-:-:S04]  /*07f0*/  IMAD.WIDE.U32 R6, R13, R14, RZ ;  /* 0x0000000e0d067225 */ /* 0x000fc800078e00ff */
[----:B------:R-:W-:-:S04]  /*0800*/  IMAD.WIDE.U32 R8, P0, R11, R15, R6 ;  /* 0x0000000f0b087225 */ /* 0x000fc80007800006 */
[----:B------:R-:W-:-:S04]  /*0810*/  IMAD.WIDE.U32 R6, R11, R14, RZ ;  /* 0x0000000e0b067225 */ /* 0x000fc800078e00ff */
[----:B------:R-:W-:Y:S01]  /*0820*/  IMAD.X R11, RZ, RZ, RZ, P0 ;  /* 0x000000ffff0b7224 */ /* 0x000fe200000e06ff */
[----:B------:R-:W-:Y:S01]  /*0830*/  IADD3 RZ, P0, R7, R8, RZ ;  /* 0x0000000807ff7210 */ /* 0x000fe20007f1e0ff */
[----:B------:R-:W-:-:S04]  /*0840*/  IMAD.MOV.U32 R10, RZ, RZ, R9 ;  /* 0x000000ffff0a7224 */ /* 0x000fc800078e0009 */
[----:B------:R-:W-:-:S08]  /*0850*/  IMAD.WIDE.U32.X R6, R13, R15, R10, P0 ;  /* 0x0000000f0d067225 */ /* 0x000fd000000e040a */
.L_x_6:
[-CC-:B------:R-:W-:Y:S01]  /*0860*/  SHF.R.U64 R59, R6, R0.reuse, R7.reuse ;  /* 0x00000000063b7219 */ /* 0x180fe20000001207 */
[----:B------:R-:W0:Y:S01]  /*0870*/  LDC R10, c[0x0][0x618] ;  /* 0x00018600ff0a7b82 */ /* 0x000e220000000800 */
[----:B------:R-:W-:Y:S01]  /*0880*/  SHF.R.U32.HI R5, RZ, R0, R7 ;  /* 0x00000000ff057219 */ /* 0x000fe20000011607 */
[----:B------:R-:W-:Y:S01]  /*0890*/  ULDC UR4, c[0x0][0x150] ;  /* 0x0000540000047ab9 */ /* 0x000fe20000000800 */
[----:B------:R-:W-:Y:S02]  /*08a0*/  IADD3 R9, P0, RZ, -R59, RZ ;  /* 0x8000003bff097210 */ /* 0x000fe40007f1e0ff */
[----:B------:R-:W-:-:S03]  /*08b0*/  I2FP.F32.U32 R0, R4 ;  /* 0x0000000400007245 */ /* 0x000fc60000201000 */
[----:B------:R-:W1:Y:S01]  /*08c0*/  LDC.64 R26, c[0x0][0x640] ;  /* 0x00019000ff1a7b82 */ /* 0x000e620000000a00 */
[----:B------:R-:W-:Y:S02]  /*08d0*/  IMAD.X R11, RZ, RZ, ~R5, P0 ;  /* 0x000000ffff0b7224 */ /* 0x000fe400000e0e05 */
[----:B------:R-:W-:Y:S01]  /*08e0*/  FMUL R0, R0, UR4 ;  /* 0x0000000400007c20 */ /* 0x000fe20008400000 */
[----:B------:R-:W-:Y:S01]  /*08f0*/  IMAD.WIDE.U32 R6, R9, R20, R16 ;  /* 0x0000001409067225 */ /* 0x000fe200078e0010 */
[----:B------:R-:W-:-:S03]  /*0900*/  ULDC UR4, c[0x0][0x154] ;  /* 0x0000550000047ab9 */ /* 0x000fc60000000800 */
[----:B------:R-:W-:Y:S01]  /*0910*/  IMAD R8, R11, R20, RZ ;  /* 0x000000140b087224 */ /* 0x000fe200078e02ff */
[----:B------:R-:W2:Y:S01]  /*0920*/  LDC R5, c[0x0][0x144] ;  /* 0x00005100ff057b82 */ /* 0x000ea20000000800 */
[----:B------:R-:W3:Y:S02]  /*0930*/  F2I.U32.TRUNC.NTZ R0, R0 ;  /* 0x0000000000007305 */ /* 0x000ee4000020f000 */
[----:B------:R-:W-:-:S04]  /*0940*/  IMAD R9, R9, R21, R8 ;  /* 0x0000001509097224 */ /* 0x000fc800078e0208 */
[----:B------:R-:W-:Y:S01]  /*0950*/  IMAD.IADD R7, R7, 0x1, R9 ;  /* 0x0000000107077824 */ /* 0x000fe200078e0209 */
[----:B------:R-:W4:Y:S01]  /*0960*/  LDC R12, c[0x0][0x608] ;  /* 0x00018200ff0c7b82 */ /* 0x000f220000000800 */
[----:B------:R-:W-:-:S03]  /*0970*/  IMAD.MOV.U32 R9, RZ, RZ, -0x1 ;  /* 0xffffffffff097424 */ /* 0x000fc600078e00ff */
[-CC-:B0-----:R-:W-:Y:S02]  /*0980*/  SHF.R.U64 R20, R6, R10.reuse, R7.reuse ;  /* 0x0000000a06147219 */ /* 0x181fe40000001207 */
[----:B------:R-:W-:Y:S02]  /*0990*/  I2FP.F32.U32 R6, R3 ;  /* 0x0000000300067245 */ /* 0x000fe40000201000 */
[----:B------:R-:W0:Y:S01]  /*09a0*/  LDC R24, c[0x0][0x658] ;  /* 0x00019600ff187b82 */ /* 0x000e220000000800 */
[----:B-1----:R-:W-:Y:S01]  /*09b0*/  ISETP.NE.U32.AND P0, PT, R26, RZ, PT ;  /* 0x000000ff1a00720c */ /* 0x002fe20003f05070 */
[----:B---3--:R-:W-:Y:S01]  /*09c0*/  IMAD.MOV R8, RZ, RZ, -R0 ;  /* 0x000000ffff087224 */ /* 0x008fe200078e0a00 */
[----:B------:R-:W-:Y:S01]  /*09d0*/  SHF.R.U32.HI R7, RZ, R10, R7 ;  /* 0x0000000aff077219 */ /* 0x000fe20000011607 */
[----:B------:R-:W-:Y:S01]  /*09e0*/  FMUL R6, R6, UR4 ;  /* 0x0000000406067c20 */ /* 0x000fe20008400000 */
[----:B------:R-:W-:-:S03]  /*09f0*/  ISETP.NE.AND.EX P0, PT, R27, RZ, PT, P0 ;  /* 0x000000ff1b00720c */ /* 0x000fc60003f05300 */
[----:B------:R-:W1:Y:S01]  /*0a00*/  LDC R14, c[0x0][0x148] ;  /* 0x00005200ff0e7b82 */ /* 0x000e620000000800 */
[----:B--2---:R-:W-:-:S07]  /*0a10*/  IMAD R0, R5, R8, R4 ;  /* 0x0000000805007224 */ /* 0x004fce00078e0204 */
[----:B------:R-:W2:Y:S01]  /*0a20*/  LDC R22, c[0x0][0x600] ;  /* 0x00018000ff167b82 */ /* 0x000ea20000000800 */
[-CC-:B----4-:R-:W-:Y:S02]  /*0a30*/  SHF.R.U64 R28, R20, R12.reuse, R7.reuse ;  /* 0x0000000c141c7219 */ /* 0x190fe40000001207 */
[----:B------:R-:W-:Y:S01]  /*0a40*/  SHF.R.U32.HI R5, RZ, R12, R7 ;  /* 0x0000000cff057219 */ /* 0x000fe20000011607 */
[----:B------:R-:W-:Y:S01]  /*0a50*/  IMAD.MOV.U32 R7, RZ, RZ, 0x1 ;  /* 0x00000001ff077424 */ /* 0x000fe200078e00ff */
[----:B------:R3:W4:Y:S03]  /*0a60*/  F2I.U32.TRUNC.NTZ R12, R6 ;  /* 0x00000006000c7305 */ /* 0x000726000020f000 */
[----:B------:R-:W1:Y:S01]  /*0a70*/  LDC R15, c[0x0][0x648] ;  /* 0x00019200ff0f7b82 */ /* 0x000e620000000800 */
[-C--:B0-----:R-:W-:Y:S02]  /*0a80*/  SHF.L.U32 R4, R9, R24.reuse, RZ ;  /* 0x0000001809047219 */ /* 0x081fe400000006ff */
[----:B------:R-:W-:-:S02]  /*0a90*/  SHF.R.U64 R30, R28, R24, R5 ;  /* 0x000000181c1e7219 */ /* 0x000fc40000001205 */
[----:B------:R-:W-:Y:S02]  /*0aa0*/  LOP3.LUT R11, RZ, R4, RZ, 0x33, !PT ;  /* 0x00000004ff0b7212 */ /* 0x000fe400078e33ff */
[-C--:B------:R-:W-:Y:S01]  /*0ab0*/  SHF.R.U32.HI R5, RZ, R24.reuse, R5 ;  /* 0x00000018ff057219 */ /* 0x080fe20000011605 */
[----:B------:R-:W0:Y:S01]  /*0ac0*/  LDC R21, c[0x0][0x638] ;  /* 0x00018e00ff157b82 */ /* 0x000e220000000800 */
[----:B------:R-:W-:Y:S01]  /*0ad0*/  SHF.L.U32 R10, R7, R24, RZ ;  /* 0x00000018070a7219 */ /* 0x000fe200000006ff */
[----:B------:R-:W-:-:S06]  /*0ae0*/  IMAD.MOV.U32 R4, RZ, RZ, R30 ;  /* 0x000000ffff047224 */ /* 0x000fcc00078e001e */
[----:B------:R-:W0:Y:S01]  /*0af0*/  LDC R60, c[0x0][0x610] ;  /* 0x00018400ff3c7b82 */ /* 0x000e220000000800 */
[----:B---34-:R-:W-:Y:S05]  /*0b00*/  @!P0 BRA `(.L_x_7) ;  /* 0x0000000000288947 */ /* 0x018fea0003800000 */
[----:B------:R-:W3:Y:S02]  /*0b10*/  LDC R9, c[0x0][0x64c] ;  /* 0x00019300ff097b82 */ /* 0x000ee40000000800 */
[----:B---3--:R-:W-:-:S05]  /*0b20*/  IADD3 R9, P0, R30, R9, RZ ;  /* 0x000000091e097210 */ /* 0x008fca0007f1e0ff */
        /* <DEDUP_REMOVED lines=8> */
.L_x_7:
[----:B-1----:R-:W-:Y:S01]  /*0bb0*/  SHF.R.U64 R4, R4, R15, R5 ;  /* 0x0000000f04047219 */ /* 0x002fe20000001205 */
[----:B--2---:R-:W-:Y:S01]  /*0bc0*/  VIADD R5, R22, 0xffffffff ;  /* 0xffffffff16057836 */ /* 0x004fe20000000000 */
[----:B------:R-:W-:Y:S01]  /*0bd0*/  LOP3.LUT R11, R28, R11, RZ, 0xc0, !PT ;  /* 0x0000000b1c0b7212 */ /* 0x000fe200078ec0ff */
[----:B------:R-:W-:Y:S02]  /*0be0*/  IMAD.MOV R12, RZ, RZ, -R12 ;  /* 0x000000ffff0c7224 */ /* 0x000fe400078e0a0c */
[----:B------:R-:W-:Y:S01]  /*0bf0*/  IMAD.MOV R6, RZ, RZ, -R4 ;  /* 0x000000ffff067224 */ /* 0x000fe200078e0a04 */
[----:B------:R-:W-:Y:S01]  /*0c00*/  LOP3.LUT R5, R20, R5, RZ, 0xc0, !PT ;  /* 0x0000000514057212 */ /* 0x000fe200078ec0ff */
[----:B------:R-:W-:Y:S02]  /*0c10*/  @P3 IMAD R0, R14, R12, R3 ;  /* 0x0000000c0e003224 */ /* 0x000fe400078e0203 */
[----:B------:R-:W-:Y:S02]  /*0c20*/  IMAD R11, R10, R4, R11 ;  /* 0x000000040a0b7224 */ /* 0x000fe400078e020b */
[----:B0-----:R-:W-:-:S02]  /*0c30*/  IMAD R3, R6, R21, R30 ;  /* 0x0000001506037224 */ /* 0x001fc400078e021e */
[----:B------:R-:W-:Y:S02]  /*0c40*/  IMAD R60, R11, R60, R0 ;  /* 0x0000003c0b3c7224 */ /* 0x000fe400078e0200 */
[----:B------:R-:W-:Y:S02]  /*0c50*/  IMAD R3, R3, R22, R5 ;  /* 0x0000001603037224 */ /* 0x000fe400078e0205 */
[----:B------:R-:W-:-:S03]  /*0c60*/  IMAD.MOV.U32 R0, RZ, RZ, 0x1 ;  /* 0x00000001ff007424 */ /* 0x000fc600078e00ff */
[----:B------:R-:W-:Y:S02]  /*0c70*/  SEL R61, R3, R60, !P3 ;  /* 0x0000003c033d7207 */ /* 0x000fe40005800000 */
[----:B------:R-:W-:-:S07]  /*0c80*/  SEL R60, R60, R3, !P3 ;  /* 0x000000033c3c7207 */ /* 0x000fce0005800000 */
.L_x_5:
[----:B------:R-:W-:-:S08]  /*0c90*/  NOP ;  /* 0x0000000000007918 */ /* 0x000fd00000000000 */
[----:B------:R-:W0:Y:S02]  /*0ca0*/  USETMAXREG.TRY_ALLOC.CTAPOOL UP0, 0xe8 ;  /* 0x000000e8000079c8 */ /* 0x000e240008000600 */
[----:B0-----:R-:W-:-:S13]  /*0cb0*/  PLOP3.LUT P0, PT, PT, PT, UP0, 0x80, 0x0 ;  /* 0x000000000000781c */ /* 0x001fda0003f0f008 */
[----:B------:R-:W-:Y:S05]  /*0cc0*/  @!P0 BRA `(.L_x_5) ;  /* 0xfffffffc00f08947 */ /* 0x000fea000383ffff */
[----:B------:R-:W-:Y:S01]  /*0cd0*/  ULDC.64 UR4, c[0x0][0x598] ;  /* 0x0001660000047ab9 */ /* 0x000fe20000000a00 */
[----:B------:R-:W-:Y:S01]  /*0ce0*/  ULDC.64 UR36, c[0x0][0x208] ;  /* 0x0000820000247ab9 */ /* 0x000fe20000000a00 */
[----:B------:R-:W-:-:S04]  /*0cf0*/  ISETP.NE.U32.AND P0, PT, RZ, UR4, PT ;  /* 0x00000004ff007c0c */ /* 0x000fc8000bf05070 */
[----:B------:R-:W-:-:S13]  /*0d00*/  ISETP.NE.AND.EX P0, PT, RZ, UR5, PT, P0 ;  /* 0x00000005ff007c0c */ /* 0x000fda000bf05300 */
[----:B------:R-:W-:Y:S05]  /*0d10*/  @!P0 BRA `(.L_x_8) ;  /* 0x00000000001c8947 */ /* 0x000fea0003800000 */
[----:B------:R-:W0:Y:S02]  /*0d20*/  LDC.64 R4, c[0x0][0x598] ;  /* 0x00016600ff047b82 */ /* 0x000e240000000a00 */
[----:B0-----:R-:W2:Y:S02]  /*0d30*/  LDG.E.64 R4, desc[UR36][R4.64] ;  /* 0x0000002404047981 */ /* 0x001ea4000c1e1b00 */
[----:B--2---:R-:W-:-:S04]  /*0d40*/  ISETP.NE.U32.AND P0, PT, R4, RZ, PT ;  /* 0x000000ff0400720c */ /* 0x004fc80003f05070 */
[----:B------:R-:W-:-:S13]  /*0d50*/  ISETP.NE.AND.EX P0, PT, R5, RZ, PT, P0 ;  /* 0x000000ff0500720c */ /* 0x000fda0003f05300 */
[----:B------:R-:W-:Y:S05]  /*0d60*/  @!P0 BRA `(.L_x_8) ;  /* 0x0000000000088947 */ /* 0x000fea0003800000 */
[----:B------:R0:W5:Y:S01]  /*0d70*/  LD.E R57, desc[UR36][R4.64] ;  /* 0x0000002404397980 */ /* 0x000162000c101900 */
[----:B------:R-:W-:Y:S05]  /*0d80*/  BRA `(.L_x_9) ;  /* 0x0000000000247947 */ /* 0x000fea0003800000 */
.L_x_8:
[----:B------:R-:W-:Y:S02]  /*0d90*/  ULDC.64 UR4, c[0x0][0x588] ;  /* 0x0001620000047ab9 */ /* 0x000fe40000000a00 */
[----:B------:R-:W-:-:S04]  /*0da0*/  ISETP.NE.U32.AND P0, PT, RZ, UR4, PT ;  /* 0x00000004ff007c0c */ /* 0x000fc8000bf05070 */
[----:B------:R-:W-:-:S13]  /*0db0*/  ISETP.NE.AND.EX P0, PT, RZ, UR5, PT, P0 ;  /* 0x00000005ff007c0c */ /* 0x000fda000bf05300 */
[----:B------:R-:W-:Y:S05]  /*0dc0*/  @!P0 BRA `(.L_x_10) ;  /* 0x00000000000c8947 */ /* 0x000fea0003800000 */
[----:B------:R-:W0:Y:S02]  /*0dd0*/  LDC.64 R4, c[0x0][0x588] ;  /* 0x00016200ff047b82 */ /* 0x000e240000000a00 */
[----:B0-----:R1:W5:Y:S01]  /*0de0*/  LDG.E R57, desc[UR36][R4.64] ;  /* 0x0000002404397981 */ /* 0x001362000c1e1900 */
[----:B------:R-:W-:Y:S05]  /*0df0*/  BRA `(.L_x_9) ;  /* 0x0000000000087947 */ /* 0x000fea0003800000 */
.L_x_10:
[----:B------:R-:W-:Y:S02]  /*0e00*/  ULDC UR4, c[0x0][0x580] ;  /* 0x0001600000047ab9 */ /* 0x000fe40000000800 */
[----:B------:R-:W-:-:S07]  /*0e10*/  IMAD.U32 R57, RZ, RZ, UR4 ;  /* 0x00000004ff397e24 */ /* 0x000fce000f8e00ff */
.L_x_9:
[----:B------:R-:W-:Y:S02]  /*0e20*/  ULDC.64 UR4, c[0x0][0x5a0] ;  /* 0x0001680000047ab9 */ /* 0x000fe40000000a00 */
[----:B------:R-:W-:-:S04]  /*0e30*/  ISETP.NE.U32.AND P0, PT, RZ, UR4, PT ;  /* 0x00000004ff007c0c */ /* 0x000fc8000bf05070 */
[----:B------:R-:W-:-:S13]  /*0e40*/  ISETP.NE.AND.EX P0, PT, RZ, UR5, PT, P0 ;  /* 0x00000005ff007c0c */ /* 0x000fda000bf05300 */
[----:B------:R-:W-:Y:S05]  /*0e50*/  @!P0 BRA `(.L_x_11) ;  /* 0x00000000001c8947 */ /* 0x000fea0003800000 */
[----:B01----:R-:W0:Y:S02]  /*0e60*/  LDC.64 R4, c[0x0][0x5a0] ;  /* 0x00016800ff047b82 */ /* 0x003e240000000a00 */
[----:B0-----:R-:W2:Y:S02]  /*0e70*/  LDG.E.64 R4, desc[UR36][R4.64] ;  /* 0x0000002404047981 */ /* 0x001ea4000c1e1b00 */
[----:B--2---:R-:W-:-:S04]  /*0e80*/  ISETP.NE.U32.AND P0, PT, R4, RZ, PT ;  /* 0x000000ff0400720c */ /* 0x004fc80003f05070 */
[----:B------:R-:W-:-:S13]  /*0e90*/  ISETP.NE.AND.EX P0, PT, R5, RZ, PT, P0 ;  /* 0x000000ff0500720c */ /* 0x000fda0003f05300 */
[----:B------:R-:W-:Y:S05]  /*0ea0*/  @!P0 BRA `(.L_x_11) ;  /* 0x0000000000088947 */ /* 0x000fea0003800000 */
[----:B------:R0:W5:Y:S01]  /*0eb0*/  LD.E R58, desc[UR36][R4.64] ;  /* 0x00000024043a7980 */ /* 0x000162000c101900 */
[----:B------:R-:W-:Y:S05]  /*0ec0*/  BRA `(.L_x_12) ;  /* 0x0000000000247947 */ /* 0x000fea0003800000 */
.L_x_11:
[----:B------:R-:W-:Y:S02]  /*0ed0*/  ULDC.64 UR4, c[0x0][0x590] ;  /* 0x0001640000047ab9 */ /* 0x000fe40000000a00 */
[----:B------:R-:W-:-:S04]  /*0ee0*/  ISETP.NE.U32.AND P0, PT, RZ, UR4, PT ;  /* 0x00000004ff007c0c */ /* 0x000fc8000bf05070 */
[----:B------:R-:W-:-:S13]  /*0ef0*/  ISETP.NE.AND.EX P0, PT, RZ, UR5, PT, P0 ;  /* 0x00000005ff007c0c */ /* 0x000fda000bf05300 */
[----:B------:R-:W-:Y:S05]  /*0f00*/  @!P0 BRA `(.L_x_13) ;  /* 0x00000000000c8947 */ /* 0x000fea0003800000 */
[----:B01----:R-:W0:Y:S02]  /*0f10*/  LDC.64 R4, c[0x0][0x590] ;  /* 0x00016400ff047b82 */ /* 0x003e240000000a00 */
[----:B0-----:R1:W5:Y:S01]  /*0f20*/  LDG.E R58, desc[UR36][R4.64] ;  /* 0x00000024043a7981 */ /* 0x001362000c1e1900 */
[----:B------:R-:W-:Y:S05]  /*0f30*/  BRA `(.L_x_12) ;  /* 0x0000000000087947 */ /* 0x000fea0003800000 */
.L_x_13:
[----:B------:R-:W-:Y:S02]  /*0f40*/  ULDC UR4, c[0x0][0x584] ;  /* 0x0001610000047ab9 */ /* 0x000fe40000000800 */
[----:B------:R-:W-:-:S07]  /*0f50*/  IMAD.U32 R58, RZ, RZ, UR4 ;  /* 0x00000004ff3a7e24 */ /* 0x000fce000f8e00ff */
.L_x_12:
[----:B------:R-:W-:-:S13]  /*0f60*/  LOP3.LUT P0, RZ, R0, 0xff, RZ, 0xc0, !PT ;  /* 0x000000ff00ff7812 */ /* 0x000fda000780c0ff */
[----:B------:R-:W-:Y:S05]  /*0f70*/  @!P0 EXIT ;  /* 0x000000000000894d */ /* 0x000fea0003800000 */
[----:B------:R-:W-:Y:S01]  /*0f80*/  ULDC UR4, c[0x0][0x28c] ;  /* 0x0000a30000047ab9 */ /* 0x000fe20000000800 */
[----:B------:R-:W-:Y:S01]  /*0f90*/  LOP3.LUT R64, R19, 0x1, RZ, 0xfc, !PT ;  /* 0x0000000113407812 */ /* 0x000fe200078efcff */
[----:B------:R-:W-:Y:S01]  /*0fa0*/  UIADD3 UR4, UR4, 0x1f, URZ ;  /* 0x0000001f04047890 */ /* 0x000fe2000fffe03f */
[----:B------:R-:W-:Y:S01]  /*0fb0*/  UMOV UR38, URZ ;  /* 0x0000003f00267c82 */ /* 0x000fe20008000000 */
[----:B------:R-:W-:Y:S02]  /*0fc0*/  UMOV UR39, URZ ;  /* 0x0000003f00277c82 */ /* 0x000fe40008000000 */
[----:B------:R-:W-:-:S04]  /*0fd0*/  USHF.R.S32.HI UR5, URZ, 0x1f, UR4 ;  /* 0x0000001f3f057899 */ /* 0x000fc80008011404 */
[----:B------:R-:W-:-:S04]  /*0fe0*/  ULEA.HI UR5, UR5, UR4, URZ, 0x5 ;  /* 0x0000000405057291 */ /* 0x000fc8000f8f283f */
[----:B------:R-:W-:-:S12]  /*0ff0*/  USHF.R.S32.HI UR40, URZ, 0x5, UR5 ;  /* 0x000000053f287899 */ /* 0x000fd80008011405 */
.L_x_106:
[----:B------:R-:W2:Y:S01]  /*1000*/  S2R R3, SR_CgaCtaId ;  /* 0x0000000000037919 */ /* 0x000ea20000008800 */
[----:B------:R-:W-:-:S04]  /*1010*/  MOV R0, 0x400 ;  /* 0x0000040000007802 */ /* 0x000fc80000000f00 */
[----:B--2---:R-:W-:-:S05]  /*1020*/  LEA R24, R3, R0, 0x18 ;  /* 0x0000000003187211 */ /* 0x004fca00078ec0ff */
[----:B------:R-:W-:-:S05]  /*1030*/  VIADD R0, R24, 0x800 ;  /* 0x0000080018007836 */ /* 0x000fca0000000000 */
[----:B------:R-:W-:-:S13]  /*1040*/  LOP3.LUT P0, RZ, R0, 0x9f, RZ, 0xc0, !PT ;  /* 0x0000009f00ff7812 */ /* 0x000fda000780c0ff */
[----:B-1-345:R-:W-:Y:S05]  /*1050*/  @!P0 BRA `(.L_x_14) ;  /* 0x0000000000408947 */ /* 0x03afea0003800000 */
[----:B------:R-:W-:Y:S01]  /*1060*/  MOV R0, 0x0 ;  /* 0x0000000000007802 */ /* 0x000fe20000000f00 */
[----:B------:R-:W-:Y:S01]  /*1070*/  ULDC.64 UR4, c[0x4][0x70] ;  /* 0x01001c0000047ab9 */ /* 0x000fe20000000a00 */
[----:B------:R-:W-:Y:S01]  /*1080*/  ULDC.64 UR6, c[0x4][0x8] ;  /* 0x0100020000067ab9 */ /* 0x000fe20000000a00 */
[----:B01----:R-:W-:Y:S01]  /*1090*/  IMAD.U32 R4, RZ, RZ, UR4 ;  /* 0x00000004ff047e24 */ /* 0x003fe2000f8e00ff */
[----:B------:R0:W1:Y:S01]  /*10a0*/  LDC.64 R14, c[0x4][R0] ;  /* 0x01000000000e7b82 */ /* 0x0000620000000a00 */
[----:B------:R-:W-:Y:S01]  /*10b0*/  IMAD.U32 R5, RZ, RZ, UR5 ;  /* 0x00000005ff057e24 */ /* 0x000fe2000f8e00ff */
[----:B------:R-:W-:Y:S01]  /*10c0*/  ULDC.64 UR4, c[0x4][0x78] ;  /* 0x01001e0000047ab9 */ /* 0x000fe20000000a00 */
[----:B------:R-:W-:Y:S02]  /*10d0*/  IMAD.U32 R10, RZ, RZ, UR6 ;  /* 0x00000006ff0a7e24 */ /* 0x000fe4000f8e00ff */
[----:B------:R-:W-:Y:S02]  /*10e0*/  IMAD.U32 R6, RZ, RZ, UR4 ;  /* 0x00000004ff067e24 */ /* 0x000fe4000f8e00ff */
[----:B------:R-:W-:-:S02]  /*10f0*/  IMAD.U32 R7, RZ, RZ, UR5 ;  /* 0x00000005ff077e24 */ /* 0x000fc4000f8e00ff */
[----:B------:R-:W-:Y:S02]  /*1100*/  IMAD.U32 R11, RZ, RZ, UR7 ;  /* 0x00000007ff0b7e24 */ /* 0x000fe4000f8e00ff */
[----:B------:R-:W-:Y:S02]  /*1110*/  IMAD.MOV.U32 R8, RZ, RZ, 0x70 ;  /* 0x00000070ff087424 */ /* 0x000fe400078e00ff */
[----:B------:R-:W-:Y:S02]  /*1120*/  IMAD.MOV.U32 R12, RZ, RZ, 0x1 ;  /* 0x00000001ff0c7424 */ /* 0x000fe400078e00ff */
[----:B0-----:R-:W-:-:S07]  /*1130*/  IMAD.MOV.U32 R13, RZ, RZ, RZ ;  /* 0x000000ffff0d7224 */ /* 0x001fce00078e00ff */
[----:B------:R-:W-:-:S07]  /*1140*/  LEPC R20, `(.L_x_14) ;  /* 0x000000001014794e */ /* 0x000fce0000000000 */
[----:B-1---5:R-:W-:Y:S05]  /*1150*/  CALL.ABS.NOINC R14 ;  /* 0x000000000e007343 */ /* 0x022fea0003c00000 */
.L_x_14:
[----:B------:R-:W-:-:S05]  /*1160*/  VIADD R25, R24, 0x24800 ;  /* 0x0002480018197836 */ /* 0x000fca0000000000 */
[----:B------:R-:W-:-:S13]  /*1170*/  LOP3.LUT P0, RZ, R25, 0x3ff, RZ, 0xc0, !PT ;  /* 0x000003ff19ff7812 */ /* 0x000fda000780c0ff */
[----:B------:R-:W-:Y:S05]  /*1180*/  @!P0 BRA `(.L_x_15) ;  /* 0x00000000007c8947 */ /* 0x000fea0003800000 */
        /* <DEDUP_REMOVED lines=16> */
.L_x_16:
[----:B------:R-:W0:Y:S01]  /*1290*/  LDC.64 R22, c[0x4][R22] ;  /* 0x0100000016167b82 */ /* 0x000e220000000a00 */
[----:B------:R-:W-:Y:S01]  /*12a0*/  ULDC.64 UR4, c[0x4][0x70] ;  /* 0x01001c0000047ab9 */ /* 0x000fe20000000a00 */
[----:B------:R-:W-:Y:S01]  /*12b0*/  ULDC.64 UR6, c[0x4][0x10] ;  /* 0x0100040000067ab9 */ /* 0x000fe20000000a00 */
[----:B------:R-:W-:Y:S02]  /*12c0*/  IMAD.U32 R4, RZ, RZ, UR4 ;  /* 0x00000004ff047e24 */ /* 0x000fe4000f8e00ff */
        /* <DEDUP_REMOVED lines=8> */
[----:B------:R-:W-:-:S07]  /*1350*/  IMAD.MOV.U32 R13, RZ, RZ, RZ ;  /* 0x000000ffff0d7224 */ /* 0x000fce00078e00ff */
[----:B------:R-:W-:-:S07]  /*1360*/  LEPC R20, `(.L_x_15) ;  /* 0x000000001014794e */ /* 0x000fce0000000000 */
[----:B0-----:R-:W-:Y:S05]  /*1370*/  CALL.ABS.NOINC R22 ;  /* 0x0000000016007343 */ /* 0x001fea0003c00000 */
.L_x_15:
[----:B------:R-:W-:Y:S01]  /*1380*/  UMOV UR4, 0xffffffff ;  /* 0xffffffff00047882 */ /* 0x000fe20000000000 */
[----:B------:R-:W-:Y:S02]  /*1390*/  LOP3.LUT R13, R18, 0x80, RZ, 0xc0, !PT ;  /* 0x00000080120d7812 */ /* 0x000fe400078ec0ff */
[----:B------:R-:W-:Y:S02]  /*13a0*/  ISETP.NE.AND P0, PT, R64, 0x3, PT ;  /* 0x000000034000780c */ /* 0x000fe40003f05270 */
[----:B------:R-:W-:Y:S01]  /*13b0*/  SHF.R.U32.HI R13, RZ, 0x7, R13 ;  /* 0x00000007ff0d7819 */ /* 0x000fe2000001160d */
[----:B------:R-:W-:Y:S10]  /*13c0*/  BRA.DIV UR4, `(.L_x_17) ;  /* 0x0000005e046c7947 */ /* 0x000ff4000b800000 */
.L_x_139:
[----:B------:R-:W-:Y:S05]  /*13d0*/  @!P0 BRA `(.L_x_18) ;  /* 0x0000000000048947 */ /* 0x000fea0003800000 */
[----:B------:R-:W-:Y:S01]  /*13e0*/  BPT.TRAP 0x1 ;  /* 0x000000040000795c */ /* 0x000fe20000300000 */
.L_x_18:
[----:B------:R-:W-:Y:S02]  /*13f0*/  IMAD.U32 R0, RZ, RZ, UR38 ;  /* 0x00000026ff007e24 */ /* 0x000fe4000f8e00ff */
[----:B------:R-:W-:-:S03]  /*1400*/  IMAD.U32 R3, RZ, RZ, UR39 ;  /* 0x00000027ff037e24 */ /* 0x000fc6000f8e00ff */
[----:B------:R-:W-:Y:S01]  /*1410*/  SHF.L.U32 R0, R0, 0x1f, RZ ;  /* 0x0000001f00007819 */ /* 0x000fe200000006ff */
[----:B------:R-:W-:-:S04]  /*1420*/  IMAD R3, R3, 0x8, R24 ;  /* 0x0000000803037824 */ /* 0x000fc800078e0218 */
[----:B------:R2:W3:Y:S01]  /*1430*/  SYNCS.PHASECHK.TRANS64.TRYWAIT P1, [R3+URZ], R0 ;  /* 0x00000000030075a7 */ /* 0x0004e2000802017f */
[----:B------:R-:W-:Y:S05]  /*1440*/  @!P0 BRA `(.L_x_19) ;  /* 0x0000000000048947 */ /* 0x000fea0003800000 */
[----:B------:R-:W-:Y:S01]  /*1450*/  BPT.TRAP 0x1 ;  /* 0x000000040000795c */ /* 0x000fe20000300000 */
.L_x_19:
[----:B---3--:R-:W-:Y:S05]  /*1460*/  @P1 BRA `(.L_x_20) ;  /* 0x0000000000081947 */ /* 0x008fea0003800000 */
[----:B------:R-:W3:Y:S02]  /*1470*/  SYNCS.PHASECHK.TRANS64.TRYWAIT P1, [R3+URZ], R0 ;  /* 0x00000000030075a7 */ /* 0x000ee4000802017f */
[----:B---3--:R-:W-:Y:S05]  /*1480*/  @!P1 BRA `(.L_x_21) ;  /* 0x0000005c00589947 */ /* 0x008fea0003800000 */
.L_x_20:
[----:B------:R-:W-:-:S04]  /*1490*/  UIADD3 UR4, UR39, 0x1, URZ ;  /* 0x0000000127047890 */ /* 0x000fc8000fffe03f */
[----:B------:R-:W-:Y:S02]  /*14a0*/  UISETP.NE.AND UP0, UPT, UR4, 0x9, UPT ;  /* 0x000000090400788c */ /* 0x000fe4000bf05270 */
[----:B--23--:R-:W-:Y:S02]  /*14b0*/  IMAD.U32 R0, RZ, RZ, UR4 ;  /* 0x00000004ff007e24 */ /* 0x00cfe4000f8e00ff */
[----:B------:R-:W-:Y:S02]  /*14c0*/  USEL UR4, URZ, 0x1, UP0 ;  /* 0x000000013f047887 */ /* 0x000fe40008000000 */
[----:B------:R-:W-:Y:S02]  /*14d0*/  PLOP3.LUT P1, PT, PT, PT, UP0, 0x80, 0x0 ;  /* 0x000000000000781c */ /* 0x000fe40003f2f008 */
[----:B------:R-:W-:Y:S02]  /*14e0*/  ULOP3.LUT UR4, UR38, UR4, URZ, 0x3c, !UPT ;  /* 0x0000000426047292 */ /* 0x000fe4000f8e3c3f */
[----:B------:R-:W-:-:S04]  /*14f0*/  SEL R0, R0, RZ, P1 ;  /* 0x000000ff00007207 */ /* 0x000fc80000800000 */
[----:B------:R-:W-:Y:S01]  /*1500*/  IMAD.U32 R15, RZ, RZ, UR4 ;  /* 0x00000004ff0f7e24 */ /* 0x000fe2000f8e00ff */
[----:B------:R-:W-:Y:S06]  /*1510*/  @!P0 BRA `(.L_x_22) ;  /* 0x0000000000048947 */ /* 0x000fec0003800000 */
[----:B------:R-:W-:Y:S01]  /*1520*/  BPT.TRAP 0x1 ;  /* 0x000000040000795c */ /* 0x000fe20000300000 */
.L_x_22:
[----:B------:R-:W-:Y:S01]  /*1530*/  SHF.R.U32.HI R8, RZ, 0x2, R18 ;  /* 0x00000002ff087819 */ /* 0x000fe20000011612 */
[C---:B------:R-:W-:Y:S01]  /*1540*/  IMAD.SHL.U32 R3, R18.reuse, 0x8, RZ ;  /* 0x0000000812037824 */ /* 0x040fe200078e00ff */
[----:B------:R-:W-:Y:S01]  /*1550*/  USHF.L.U32 UR4, UR39, 0xc, URZ ;  /* 0x0000000c27047899 */ /* 0x000fe2000800063f */
[----:B01----:R-:W-:Y:S01]  /*1560*/  IMAD.SHL.U32 R4, R18, 0x10, RZ ;  /* 0x0000001012047824 */ /* 0x003fe200078e00ff */
[C---:B------:R-:W-:Y:S01]  /*1570*/  LOP3.LUT R6, R8.reuse, 0x3, RZ, 0xc0, !PT ;  /* 0x0000000308067812 */ /* 0x040fe200078ec0ff */
[----:B------:R-:W-:Y:S01]  /*1580*/  IMAD.MOV.U32 R12, RZ, RZ, 0x90 ;  /* 0x00000090ff0c7424 */ /* 0x000fe200078e00ff */
[----:B------:R-:W-:Y:S01]  /*1590*/  LOP3.LUT R7, R8, 0x4, RZ, 0xc0, !PT ;  /* 0x0000000408077812 */ /* 0x000fe200078ec0ff */
[----:B------:R-:W-:Y:S01]  /*15a0*/  IMAD.U32 R11, RZ, RZ, UR40 ;  /* 0x00000028ff0b7e24 */ /* 0x000fe2000f8e00ff */
[----:B------:R-:W-:Y:S02]  /*15b0*/  LOP3.LUT R3, R3, 0x18, R6, 0xe2, !PT ;  /* 0x0000001803037812 */ /* 0x000fe400078ee206 */
[----:B------:R-:W-:-:S02]  /*15c0*/  LOP3.LUT R10, R4, 0xe00, RZ, 0xc0, !PT ;  /* 0x00000e00040a7812 */ /* 0x000fc400078ec0ff */
[----:B------:R-:W-:Y:S02]  /*15d0*/  LOP3.LUT R3, R3, R7, RZ, 0xfc, !PT ;  /* 0x0000000703037212 */ /* 0x000fe400078efcff */
[----:B------:R-:W-:Y:S02]  /*15e0*/  LOP3.LUT P1, RZ, R8, 0x4, RZ, 0xc0, !PT ;  /* 0x0000000408ff7812 */ /* 0x000fe4000782c0ff */
[----:B------:R-:W-:Y:S02]  /*15f0*/  LOP3.LUT R4, R3, R10, RZ, 0xfc, !PT ;  /* 0x0000000a03047212 */ /* 0x000fe400078efcff */
[----:B------:R-:W-:Y:S02]  /*1600*/  SEL R12, R12, 0x70, !P1 ;  /* 0x000000700c0c7807 */ /* 0x000fe40004800000 */
[----:B------:R-:W-:Y:S02]  /*1610*/  LOP3.LUT R3, R4, UR4, RZ, 0xfc, !PT ;  /* 0x0000000404037c12 */ /* 0x000fe4000f8efcff */
[----:B------:R-:W-:-:S02]  /*1620*/  SHF.L.U32 R14, R15, 0x1f, RZ ;  /* 0x0000001f0f0e7819 */ /* 0x000fc400000006ff */
[----:B------:R-:W-:Y:S01]  /*1630*/  ISETP.NE.AND P2, PT, R11, 0x1, PT ;  /* 0x000000010b00780c */ /* 0x000fe20003f45270 */
[--C-:B------:R-:W-:Y:S02]  /*1640*/  IMAD R5, R3, 0x4, R24.reuse ;  /* 0x0000000403057824 */ /* 0x100fe400078e0218 */
[----:B------:R-:W-:Y:S02]  /*1650*/  IMAD R3, R0, 0x8, R24 ;  /* 0x0000000800037824 */ /* 0x000fe400078e0218 */
[----:B------:R-:W-:Y:S02]  /*1660*/  IMAD.IADD R9, R5, 0x1, R12 ;  /* 0x0000000105097824 */ /* 0x000fe400078e020c */
[----:B------:R0:W1:Y:S01]  /*1670*/  SYNCS.PHASECHK.TRANS64.TRYWAIT P1, [R3+URZ], R14 ;  /* 0x0000000e030075a7 */ /* 0x000062000802017f */
[----:B------:R0:W2:Y:S05]  /*1680*/  LDS R68, [R5+0x800] ;  /* 0x0008000005447984 */ /* 0x0000aa0000000800 */
[----:B------:R-:W-:Y:S05]  /*1690*/  WARPSYNC.ALL ;  /* 0x0000000000007948 */ /* 0x000fea0003800000 */
[----:B------:R-:W-:Y:S04]  /*16a0*/  LDS R69, [R5+0xc00] ;  /* 0x000c000005457984 */ /* 0x000fe80000000800 */
[----:B------:R-:W-:Y:S04]  /*16b0*/  LDS R72, [R5+0x900] ;  /* 0x0009000005487984 */ /* 0x000fe80000000800 */
[----:B------:R-:W-:Y:S04]  /*16c0*/  LDS R73, [R5+0xd00] ;  /* 0x000d000005497984 */ /* 0x000fe80000000800 */
[----:B------:R-:W-:Y:S04]  /*16d0*/  LDS R70, [R9+0x800] ;  /* 0x0008000009467984 */ /* 0x000fe80000000800 */
[----:B------:R-:W2:Y:S04]  /*16e0*/  LDS R71, [R9+0xc00] ;  /* 0x000c000009477984 */ /* 0x000ea80000000800 */
[----:B------:R-:W-:Y:S04]  /*16f0*/  LDS R74, [R9+0x900] ;  /* 0x00090000094a7984 */ /* 0x000fe80000000800 */
[----:B------:R-:W3:Y:S01]  /*1700*/  LDS R75, [R9+0xd00] ;  /* 0x000d0000094b7984 */ /* 0x000ee20000000800 */
[----:B------:R-:W-:Y:S01]  /*1710*/  R2UR UR4, R25 ;  /* 0x00000000190472ca */ /* 0x000fe200000e0000 */
[----:B------:R-:W-:Y:S01]  /*1720*/  UMOV UR11, 0x40000040 ;  /* 0x40000040000b7882 */ /* 0x000fe20000000000 */
[----:B--2---:R-:W-:-:S11]  /*1730*/  WARPGROUP.ARRIVE ;  /* 0x00000000000079c5 */ /* 0x004fd60000000000 */
[----:B------:R-:W-:-:S04]  /*1740*/  USHF.R.U32.HI UR4, URZ, 0x4, UR4 ;  /* 0x000000043f047899 */ /* 0x000fc80008011604 */
[----:B------:R-:W-:-:S04]  /*1750*/  ULOP3.LUT UR4, UR4, 0x3fff, URZ, 0xc0, !UPT ;  /* 0x00003fff04047892 */ /* 0x000fc8000f8ec03f */
[----:B------:R-:W-:-:S04]  /*1760*/  ULOP3.LUT UR7, UR4, 0x10000, URZ, 0xfc, !UPT ;  /* 0x0001000004077892 */ /* 0x000fc8000f8efc3f */
[----:B------:R-:W-:-:S04]  /*1770*/  ULEA UR4, UR39, UR7, 0x9 ;  /* 0x0000000727047291 */ /* 0x000fc8000f8e483f */
[----:B------:R-:W-:-:S03]  /*1780*/  UIADD3 UR6, UR4, 0x2, URZ ;  /* 0x0000000204067890 */ /* 0x000fc6000fffe03f */
[----:B------:R-:W-:Y:S02]  /*1790*/  UMOV UR10, UR4 ;  /* 0x00000004000a7c82 */ /* 0x000fe40008000000 */
[----:B------:R-:W-:Y:S01]  /*17a0*/  HGMMA.64x64x8.F32.TF32 R24, R68, gdesc[UR8], RZ, !UPT, gsb0 ;  /* 0x04e0000844187df0 */ /* 0x000fe2000c0028ff */
[----:B------:R-:W-:Y:S01]  /*17b0*/  UMOV UR11, 0x40000040 ;  /* 0x40000040000b7882 */ /* 0x000fe20000000000 */
[----:B------:R-:W-:Y:S01]  /*17c0*/  UMOV UR10, UR6 ;  /* 0x00000006000a7c82 */ /* 0x000fe20008000000 */
[----:B------:R-:W-:Y:S02]  /*17d0*/  UIADD3 UR6, UR4, 0x4, URZ ;  /* 0x0000000404067890 */ /* 0x000fe4000fffe03f */
[----:B------:R-:W-:Y:S01]  /*17e0*/  UIADD3 UR4, UR4, 0x6, URZ ;  /* 0x0000000604047890 */ /* 0x000fe2000fffe03f */
[----:B------:R-:W-:Y:S02]  /*17f0*/  WARPGROUP.DEPBAR.LE gsb0, 0x0 ;  /* 0x00008000000079c5 */ /* 0x000fe40000010000 */
[----:B---3--:R-:W-:-:S06]  /*1800*/  WARPGROUP.ARRIVE ;  /* 0x00000000000079c5 */ /* 0x008fcc0000000000 */
[----:B------:R-:W-:Y:S01]  /*1810*/  HGMMA.64x64x8.F32.TF32 R24, R72, gdesc[UR8], R24, gsb0 ;  /* 0x04e0000848187df0 */ /* 0x000fe20008002818 */
[----:B------:R-:W-:Y:S01]  /*1820*/  UMOV UR10, UR6 ;  /* 0x00000006000a7c82 */ /* 0x000fe20008000000 */
[----:B------:R-:W-:Y:S01]  /*1830*/  UMOV UR11, 0x40000040 ;  /* 0x40000040000b7882 */ /* 0x000fe20000000000 */
[----:B------:R-:W-:Y:S02]  /*1840*/  WARPGROUP.DEPBAR.LE gsb0, 0x0 ;  /* 0x00008000000079c5 */ /* 0x000fe40000010000 */
[----:B------:R-:W-:Y:S04]  /*1850*/  LDS R68, [R5+0xa00] ;  /* 0x000a000005447984 */ /* 0x000fe80000000800 */
[----:B------:R-:W-:Y:S04]  /*1860*/  LDS R69, [R5+0xe00] ;  /* 0x000e000005457984 */ /* 0x000fe80000000800 */
[----:B------:R-:W-:Y:S04]  /*1870*/  LDS R70, [R9+0xa00] ;  /* 0x000a000009467984 */ /* 0x000fe80000000800 */
[----:B------:R-:W2:Y:S02]  /*1880*/  LDS R71, [R9+0xe00] ;  /* 0x000e000009477984 */ /* 0x000ea40000000800 */
[----:B--2---:R-:W-:-:S06]  /*1890*/  WARPGROUP.ARRIVE ;  /* 0x00000000000079c5 */ /* 0x004fcc0000000000 */
        /* <DEDUP_REMOVED lines=9> */
[----:B------:R-:W-:Y:S03]  /*1930*/  HGMMA.64x64x8.F32.TF32 R24, R72, gdesc[UR8], R24, gsb0 ;  /* 0x04e0000848187df0 */ /* 0x000fe60008002818 */
[----:B------:R-:W-:Y:S02]  /*1940*/  WARPGROUP.DEPBAR.LE gsb0, 0x0 ;  /* 0x00008000000079c5 */ /* 0x000fe40000010000 */
[----:B------:R-:W-:Y:S05]  /*1950*/  @!P2 BRA `(.L_x_23) ;  /* 0x0000000800c8a947 */ /* 0x000fea0003800000 */
[----:B------:R-:W-:Y:S05]  /*1960*/  @!P0 BRA `(.L_x_24) ;  /* 0x0000000000048947 */ /* 0x000fea0003800000 */
[----:B------:R-:W-:Y:S01]  /*1970*/  BPT.TRAP 0x1 ;  /* 0x000000040000795c */ /* 0x000fe20000300000 */
.L_x_24:
[----:B-1----:R-:W-:Y:S05]  /*1980*/  @P1 BRA `(.L_x_25) ;  /* 0x0000000000181947 */ /* 0x002fea0003800000 */
[----:B------:R-:W1:Y:S01]  /*1990*/  S2UR UR5, SR_CgaCtaId ;  /* 0x00000000000579c3 */ /* 0x000e620000008800 */
[----:B------:R-:W-:Y:S02]  /*19a0*/  UMOV UR4, 0x400 ;  /* 0x0000040000047882 */ /* 0x000fe40000000000 */
[----:B-1----:R-:W-:-:S06]  /*19b0*/  ULEA UR4, UR5, UR4, 0x18 ;  /* 0x0000000405047291 */ /* 0x002fcc000f8ec03f */
[----:B0-----:R-:W-:-:S04]  /*19c0*/  LEA R3, R0, UR4, 0x3 ;  /* 0x0000000400037c11 */ /* 0x001fc8000f8e18ff */
[----:B------:R-:W0:Y:S02]  /*19d0*/  SYNCS.PHASECHK.TRANS64.TRYWAIT P1, [R3+URZ], R14 ;  /* 0x0000000e030075a7 */ /* 0x000e24000802017f */
[----:B0-----:R-:W-:Y:S05]  /*19e0*/  @!P1 BRA `(.L_x_26) ;  /* 0x0000005800149947 */ /* 0x001fea0003800000 */
.L_x_25:
[----:B------:R-:W1:Y:S01]  /*19f0*/  S2UR UR5, SR_CgaCtaId ;  /* 0x00000000000579c3 */ /* 0x000e620000008800 */
[----:B------:R-:W-:Y:S01]  /*1a00*/  IMAD.SHL.U32 R9, R0, 0x1000, RZ ;  /* 0x0000100000097824 */ /* 0x000fe200078e00ff */
[----:B------:R-:W-:-:S04]  /*1a10*/  UMOV UR4, 0x400 ;  /* 0x0000040000047882 */ /* 0x000fc80000000000 */
[----:B0-----:R-:W-:Y:S02]  /*1a20*/  LOP3.LUT R3, R9, R4, RZ, 0xfc, !PT ;  /* 0x0000000409037212 */ /* 0x001fe400078efcff */
[----:B------:R-:W0:Y:S01]  /*1a30*/  LDC R11, c[0x0][0x28c] ;  /* 0x0000a300ff0b7b82 */ /* 0x000e220000000800 */
[----:B-1----:R-:W-:-:S03]  /*1a40*/  ULEA UR9, UR5, UR4, 0x18 ;  /* 0x0000000405097291 */ /* 0x002fc6000f8ec03f */
[----:B------:R-:W-:-:S03]  /*1a50*/  UMOV UR4, UR39 ;  /* 0x0000002700047c82 */ /* 0x000fc60008000000 */
[----:B------:R-:W-:Y:S02]  /*1a60*/  LEA R3, R3, UR9, 0x2 ;  /* 0x0000000903037c11 */ /* 0x000fe4000f8e10ff */
[----:B0-----:R-:W-:-:S03]  /*1a70*/  ISETP.GE.AND P1, PT, R11, 0x41, PT ;  /* 0x000000410b00780c */ /* 0x001fc60003f26270 */
[----:B------:R-:W-:Y:S01]  /*1a80*/  IMAD.IADD R5, R12, 0x1, R3 ;  /* 0x000000010c057824 */ /* 0x000fe200078e0203 */
[----:B------:R0:W1:Y:S04]  /*1a90*/  LDS R68, [R3+0x800] ;  /* 0x0008000003447984 */ /* 0x0000680000000800 */
[----:B------:R0:W2:Y:S04]  /*1aa0*/  LDS R69, [R3+0xc00] ;  /* 0x000c000003457984 */ /* 0x0000a80000000800 */
[----:B------:R0:W3:Y:S04]  /*1ab0*/  LDS R70, [R5+0x800] ;  /* 0x0008000005467984 */ /* 0x0000e80000000800 */
[----:B------:R0:W4:Y:S01]  /*1ac0*/  LDS R71, [R5+0xc00] ;  /* 0x000c000005477984 */ /* 0x0001220000000800 */
[----:B------:R-:W-:Y:S05]  /*1ad0*/  @!P1 BRA `(.L_x_27) ;  /* 0x00000004008c9947 */ /* 0x000fea0003800000 */
[----:B------:R-:W-:Y:S01]  /*1ae0*/  R2UR UR6, R0 ;  /* 0x00000000000672ca */ /* 0x000fe200000e0000 */
[----:B------:R-:W-:-:S06]  /*1af0*/  UIADD3 UR4, UR40, -0x1, URZ ;  /* 0xffffffff28047890 */ /* 0x000fcc000fffe03f */
[----:B0-----:R-:W-:Y:S01]  /*1b00*/  IMAD.U32 R3, RZ, RZ, UR4 ;  /* 0x00000004ff037e24 */ /* 0x001fe2000f8e00ff */
[----:B------:R-:W-:-:S07]  /*1b10*/  UMOV UR4, UR39 ;  /* 0x0000002700047c82 */ /* 0x000fce0008000000 */
.L_x_35:
[----:B------:R-:W-:-:S04]  /*1b20*/  UIADD3 UR5, UR6, 0x1, URZ ;  /* 0x0000000106057890 */ /* 0x000fc8000fffe03f */
[----:B------:R-:W-:-:S04]  /*1b30*/  UISETP.NE.AND UP0, UPT, UR5, 0x9, UPT ;  /* 0x000000090500788c */ /* 0x000fc8000bf05270 */
[----:B------:R-:W-:Y:S02]  /*1b40*/  USEL UR8, URZ, 0x1, UP0 ;  /* 0x000000013f087887 */ /* 0x000fe40008000000 */
[----:B------:R-:W-:-:S04]  /*1b50*/  USEL UR5, UR5, URZ, UP0 ;  /* 0x0000003f05057287 */ /* 0x000fc80008000000 */
[----:B------:R-:W-:Y:S02]  /*1b60*/  LOP3.LUT R15, R15, UR8, RZ, 0x3c, !PT ;  /* 0x000000080f0f7c12 */ /* 0x000fe4000f8e3cff */
[----:B------:R-:W-:Y:S01]  /*1b70*/  IMAD.U32 R0, RZ, RZ, UR5 ;  /* 0x00000005ff007e24 */ /* 0x000fe2000f8e00ff */
[----:B0-----:R-:W-:Y:S06]  /*1b80*/  @!P0 BRA `(.L_x_28) ;  /* 0x0000000000048947 */ /* 0x001fec0003800000 */
[----:B------:R-:W-:Y:S01]  /*1b90*/  BPT.TRAP 0x1 ;  /* 0x000000040000795c */ /* 0x000fe20000300000 */
.L_x_28:
[----:B------:R-:W0:Y:S01]  /*1ba0*/  S2UR UR5, SR_CgaCtaId ;  /* 0x00000000000579c3 */ /* 0x000e220000008800 */
[----:B------:R-:W-:Y:S01]  /*1bb0*/  UMOV UR9, 0x400 ;  /* 0x0000040000097882 */ /* 0x000fe20000000000 */
[----:B------:R-:W-:Y:S01]  /*1bc0*/  SHF.L.U32 R20, R15, 0x1f, RZ ;  /* 0x0000001f0f147819 */ /* 0x000fe200000006ff */
[----:B------:R-:W-:Y:S01]  /*1bd0*/  ULEA UR8, UR6, UR7, 0x9 ;  /* 0x0000000706087291 */ /* 0x000fe2000f8e483f */
[C---:B------:R-:W-:Y:S01]  /*1be0*/  IMAD.SHL.U32 R10, R18.reuse, 0x10, RZ ;  /* 0x00000010120a7824 */ /* 0x040fe200078e00ff */
[----:B------:R-:W-:Y:S01]  /*1bf0*/  UMOV UR11, 0x40000040 ;  /* 0x40000040000b7882 */ /* 0x000fe20000000000 */
[----:B------:R-:W-:Y:S01]  /*1c00*/  SHF.R.U32.HI R8, RZ, 0x2, R18 ;  /* 0x00000002ff087819 */ /* 0x000fe20000011612 */
[----:B------:R-:W-:Y:S02]  /*1c10*/  IMAD.SHL.U32 R5, R18, 0x8, RZ ;  /* 0x0000000812057824 */ /* 0x000fe400078e00ff */
[----:B------:R-:W-:Y:S01]  /*1c20*/  LOP3.LUT R10, R10, 0xe00, RZ, 0xc0, !PT ;  /* 0x00000e000a0a7812 */ /* 0x000fe200078ec0ff */
[----:B------:R-:W-:Y:S01]  /*1c30*/  UMOV UR10, UR8 ;  /* 0x00000008000a7c82 */ /* 0x000fe20008000000 */
[C---:B------:R-:W-:Y:S01]  /*1c40*/  LOP3.LUT R7, R8.reuse, 0x4, RZ, 0xc0, !PT ;  /* 0x0000000408077812 */ /* 0x040fe200078ec0ff */
[----:B------:R-:W-:Y:S01]  /*1c50*/  IMAD.U32 R22, RZ, RZ, UR6 ;  /* 0x00000006ff167e24 */ /* 0x000fe2000f8e00ff */
[----:B------:R-:W-:Y:S01]  /*1c60*/  LOP3.LUT R6, R8, 0x3, RZ, 0xc0, !PT ;  /* 0x0000000308067812 */ /* 0x000fe200078ec0ff */
[----:B------:R-:W-:Y:S01]  /*1c70*/  UIADD3 UR6, UR8, 0x2, URZ ;  /* 0x0000000208067890 */ /* 0x000fe2000fffe03f */
[----:B------:R-:W-:-:S04]  /*1c80*/  LOP3.LUT R9, R10, R7, RZ, 0xfc, !PT ;  /* 0x000000070a097212 */ /* 0x000fc800078efcff */
[----:B------:R-:W-:-:S04]  /*1c90*/  LOP3.LUT R14, R9, R6, RZ, 0xfc, !PT ;  /* 0x00000006090e7212 */ /* 0x000fc800078efcff */
[----:B------:R-:W-:Y:S01]  /*1ca0*/  LOP3.LUT R5, R14, 0x18, R5, 0xf8, !PT ;  /* 0x000000180e057812 */ /* 0x000fe200078ef805 */
[----:B0-----:R-:W-:-:S04]  /*1cb0*/  ULEA UR9, UR5, UR9, 0x18 ;  /* 0x0000000905097291 */ /* 0x001fc8000f8ec03f */
[----:B------:R-:W-:Y:S02]  /*1cc0*/  IMAD R5, R22, 0x1000, R5 ;  /* 0x0000100016057824 */ /* 0x000fe400078e0205 */
[----:B------:R-:W-:-:S03]  /*1cd0*/  LEA R11, R0, UR9, 0x3 ;  /* 0x00000009000b7c11 */ /* 0x000fc6000f8e18ff */
[----:B------:R-:W-:Y:S01]  /*1ce0*/  LEA R5, R5, UR9, 0x2 ;  /* 0x0000000905057c11 */ /* 0x000fe2000f8e10ff */
[----:B------:R0:W0:Y:S01]  /*1cf0*/  SYNCS.PHASECHK.TRANS64.TRYWAIT P1, [R11+URZ], R20 ;  /* 0x000000140b0075a7 */ /* 0x000022000802017f */
[----:B-1234-:R-:W-:-:S03]  /*1d00*/  WARPGROUP.ARRIVE ;  /* 0x00000000000079c5 */ /* 0x01efc60000000000 */
[----:B------:R-:W-:-:S03]  /*1d10*/  IMAD.IADD R9, R12, 0x1, R5 ;  /* 0x000000010c097824 */ /* 0x000fc600078e0205 */
[----:B------:R-:W-:Y:S01]  /*1d20*/  HGMMA.64x64x8.F32.TF32 R24, R68, gdesc[UR8], R24, gsb0 ;  /* 0x04e0000844187df0 */ /* 0x000fe20008002818 */
[----:B------:R-:W-:Y:S01]  /*1d30*/  UMOV UR10, UR6 ;  /* 0x00000006000a7c82 */ /* 0x000fe20008000000 */
[----:B------:R-:W-:Y:S01]  /*1d40*/  UMOV UR11, 0x40000040 ;  /* 0x40000040000b7882 */ /* 0x000fe20000000000 */
[----:B------:R-:W-:Y:S02]  /*1d50*/  WARPGROUP.DEPBAR.LE gsb0, 0x0 ;  /* 0x00008000000079c5 */ /* 0x000fe40000010000 */
[----:B------:R-:W-:Y:S04]  /*1d60*/  LDS R72, [R5+0x900] ;  /* 0x0009000005487984 */ /* 0x000fe80000000800 */
[----:B------:R-:W-:Y:S04]  /*1d70*/  LDS R73, [R5+0xd00] ;  /* 0x000d000005497984 */ /* 0x000fe80000000800 */
[----:B------:R-:W-:Y:S04]  /*1d80*/  LDS R74, [R9+0x900] ;  /* 0x00090000094a7984 */ /* 0x000fe80000000800 */
[----:B------:R-:W1:Y:S02]  /*1d90*/  LDS R75, [R9+0xd00] ;  /* 0x000d0000094b7984 */ /* 0x000e640000000800 */
[----:B-1----:R-:W-:-:S06]  /*1da0*/  WARPGROUP.ARRIVE ;  /* 0x00000000000079c5 */ /* 0x002fcc0000000000 */
[----:B------:R-:W-:Y:S03]  /*1db0*/  HGMMA.64x64x8.F32.TF32 R24, R72, gdesc[UR8], R24, gsb0 ;  /* 0x04e0000848187df0 */ /* 0x000fe60008002818 */
[----:B------:R-:W-:Y:S02]  /*1dc0*/  WARPGROUP.DEPBAR.LE gsb0, 0x0 ;  /* 0x00008000000079c5 */ /* 0x000fe40000010000 */
[----:B------:R1:W2:Y:S04]  /*1dd0*/  LDS R68, [R5+0xa00] ;  /* 0x000a000005447984 */ /* 0x0002a80000000800 */
[----:B------:R1:W3:Y:S04]  /*1de0*/  LDS R69, [R5+0xe00] ;  /* 0x000e000005457984 */ /* 0x0002e80000000800 */
[----:B------:R1:W4:Y:S04]  /*1df0*/  LDS R70, [R9+0xa00] ;  /* 0x000a000009467984 */ /* 0x0003280000000800 */
[----:B------:R1:W0:Y:S01]  /*1e00*/  LDS R71, [R9+0xe00] ;  /* 0x000e000009477984 */ /* 0x0002220000000800 */
[----:B------:R-:W-:Y:S05]  /*1e10*/  @!P0 BRA `(.L_x_29) ;  /* 0x0000000000048947 */ /* 0x000fea0003800000 */
[----:B------:R-:W-:Y:S01]  /*1e20*/  BPT.TRAP 0x1 ;  /* 0x000000040000795c */ /* 0x000fe20000300000 */
.L_x_29:
[----:B------:R-:W-:Y:S01]  /*1e30*/  ULEA UR5, UR4, UR9, 0x3 ;  /* 0x0000000904057291 */ /* 0x000fe2000f8e183f */
[----:B------:R-:W-:-:S03]  /*1e40*/  ISETP.GT.U32.AND P2, PT, R19, 0x1, PT ;  /* 0x000000011300780c */ /* 0x000fc60003f44070 */
[----:B------:R-:W-:-:S04]  /*1e50*/  UIADD3 UR5, UR5, 0x48, URZ ;  /* 0x0000004805057890 */ /* 0x000fc8000fffe03f */
[----:B------:R-:W-:-:S09]  /*1e60*/  UPRMT UR5, URZ, 0x654, UR5 ;  /* 0x000006543f057896 */ /* 0x000fd20008000005 */
[----:B------:R-:W-:Y:S01]  /*1e70*/  SYNCS.ARRIVE.TRANS64.RED.A1T0 RZ, [UR5], RZ ;  /* 0x000000ffffff79a7 */ /* 0x000fe20008100405 */
[----:B------:R-:W-:Y:S05]  /*1e80*/  @P2 BRA `(.L_x_30) ;  /* 0x0000000000042947 */ /* 0x000fea0003800000 */
[----:B------:R-:W-:Y:S01]  /*1e90*/  BPT.TRAP 0x1 ;  /* 0x000000040000795c */ /* 0x000fe20000300000 */
.L_x_30:
[----:B------:R-:W-:Y:S01]  /*1ea0*/  UIADD3 UR6, UR8, 0x4, URZ ;  /* 0x0000000408067890 */ /* 0x000fe2000fffe03f */
[----:B0-234-:R-:W-:Y:S01]  /*1eb0*/  WARPGROUP.ARRIVE ;  /* 0x00000000000079c5 */ /* 0x01dfe20000000000 */
[----:B------:R-:W-:Y:S01]  /*1ec0*/  UMOV UR11, 0x40000040 ;  /* 0x40000040000b7882 */ /* 0x000fe20000000000 */
[----:B------:R-:W-:-:S04]  /*1ed0*/  UIADD3 UR4, UR4, 0x1, URZ ;  /* 0x0000000104047890 */ /* 0x000fc8000fffe03f */
[----:B------:R-:W-:Y:S01]  /*1ee0*/  UMOV UR10, UR6 ;  /* 0x00000006000a7c82 */ /* 0x000fe20008000000 */
[----:B------:R-:W-:Y:S01]  /*1ef0*/  UISETP.NE.AND UP0, UPT, UR4, 0x9, UPT ;  /* 0x000000090400788c */ /* 0x000fe2000bf05270 */
[----:B------:R-:W-:Y:S03]  /*1f00*/  HGMMA.64x64x8.F32.TF32 R24, R68, gdesc[UR8], R24, gsb0 ;  /* 0x04e0000844187df0 */ /* 0x000fe60008002818 */
[----:B------:R-:W-:Y:S01]  /*1f10*/  USEL UR4, UR4, URZ, UP0 ;  /* 0x0000003f04047287 */ /* 0x000fe20008000000 */
[----:B------:R-:W-:Y:S02]  /*1f20*/  WARPGROUP.DEPBAR.LE gsb0, 0x0 ;  /* 0x00008000000079c5 */ /* 0x000fe40000010000 */
[----:B------:R0:W2:Y:S04]  /*1f30*/  LDS R72, [R5+0xb00] ;  /* 0x000b000005487984 */ /* 0x0000a80000000800 */
[----:B------:R0:W3:Y:S04]  /*1f40*/  LDS R73, [R5+0xf00] ;  /* 0x000f000005497984 */ /* 0x0000e80000000800 */
[----:B------:R0:W4:Y:S04]  /*1f50*/  LDS R74, [R9+0xb00] ;  /* 0x000b0000094a7984 */ /* 0x0001280000000800 */
[----:B------:R0:W0:Y:S01]  /*1f60*/  LDS R75, [R9+0xf00] ;  /* 0x000f0000094b7984 */ /* 0x0000220000000800 */
[----:B------:R-:W-:Y:S05]  /*1f70*/  @!P0 BRA `(.L_x_31) ;  /* 0x0000000000048947 */ /* 0x000fea0003800000 */
[----:B------:R-:W-:Y:S01]  /*1f80*/  BPT.TRAP 0x1 ;  /* 0x000000040000795c */ /* 0x000fe20000300000 */
.L_x_31:
[----:B01----:R-:W-:Y:S01]  /*1f90*/  IMAD.SHL.U32 R9, R0, 0x1000, RZ ;  /* 0x0000100000097824 */ /* 0x003fe200078e00ff */
[----:B------:R-:W-:Y:S04]  /*1fa0*/  BSSY B0, `(.L_x_32) ;  /* 0x0000007000007945 */ /* 0x000fe80003800000 */
[----:B------:R-:W-:-:S04]  /*1fb0*/  LOP3.LUT R5, R9, R4, RZ, 0xfc, !PT ;  /* 0x0000000409057212 */ /* 0x000fc800078efcff */
[----:B------:R-:W-:-:S05]  /*1fc0*/  LEA R5, R5, UR9, 0x2 ;  /* 0x0000000905057c11 */ /* 0x000fca000f8e10ff */
[----:B------:R-:W-:Y:S01]  /*1fd0*/  IMAD.IADD R13, R12, 0x1, R5 ;  /* 0x000000010c0d7824 */ /* 0x000fe200078e0205 */
[----:B------:R-:W-:Y:S06]  /*1fe0*/  @P1 BRA `(.L_x_33) ;  /* 0x0000000000081947 */ /* 0x000fec0003800000 */
[----:B------:R-:W0:Y:S02]  /*1ff0*/  SYNCS.PHASECHK.TRANS64.TRYWAIT P1, [R11+URZ], R20 ;  /* 0x000000140b0075a7 */ /* 0x000e24000802017f */
[----:B0-----:R-:W-:Y:S05]  /*2000*/  @!P1 BRA `(.L_x_34) ;  /* 0x0000005000a09947 */ /* 0x001fea0003800000 */
.L_x_33:
[----:B------:R-:W-:Y:S05]  /*2010*/  BSYNC B0 ;  /* 0x0000000000007941 */ /* 0x000fea0003800000 */
.L_x_32:
[----:B------:R1:W0:Y:S01]  /*2020*/  LDS R68, [R5+0x800] ;  /* 0x0008000005447984 */ /* 0x0002220000000800 */
[----:B------:R-:W-:Y:S05]  /*2030*/  WARPSYNC.ALL ;  /* 0x0000000000007948 */ /* 0x000fea0003800000 */
[----:B------:R1:W0:Y:S04]  /*2040*/  LDS R69, [R5+0xc00] ;  /* 0x000c000005457984 */ /* 0x0002280000000800 */
[----:B------:R1:W0:Y:S04]  /*2050*/  LDS R70, [R13+0x800] ;  /* 0x000800000d467984 */ /* 0x0002280000000800 */
[----:B------:R1:W0:Y:S01]  /*2060*/  LDS R71, [R13+0xc00] ;  /* 0x000c00000d477984 */ /* 0x0002220000000800 */
[----:B------:R-:W-:Y:S01]  /*2070*/  UIADD3 UR6, UR8, 0x6, URZ ;  /* 0x0000000608067890 */ /* 0x000fe2000fffe03f */
[----:B--234-:R-:W-:Y:S01]  /*2080*/  WARPGROUP.ARRIVE ;  /* 0x00000000000079c5 */ /* 0x01cfe20000000000 */
[----:B------:R-:W-:Y:S01]  /*2090*/  UMOV UR11, 0x40000040 ;  /* 0x40000040000b7882 */ /* 0x000fe20000000000 */
[C---:B------:R-:W-:Y:S01]  /*20a0*/  ISETP.GT.AND P1, PT, R3.reuse, 0x2, PT ;  /* 0x000000020300780c */ /* 0x040fe20003f24270 */
[----:B------:R-:W-:-:S03]  /*20b0*/  VIADD R3, R3, 0xffffffff ;  /* 0xffffffff03037836 */ /* 0x000fc60000000000 */
[----:B------:R-:W-:Y:S01]  /*20c0*/  UMOV UR10, UR6 ;  /* 0x00000006000a7c82 */ /* 0x000fe20008000000 */
[----:B------:R-:W-:Y:S01]  /*20d0*/  R2UR UR6, R0 ;  /* 0x00000000000672ca */ /* 0x000fe200000e0000 */
[----:B------:R-:W-:Y:S03]  /*20e0*/  HGMMA.64x64x8.F32.TF32 R24, R72, gdesc[UR8], R24, gsb0 ;  /* 0x04e0000848187df0 */ /* 0x000fe60008002818 */
[----:B------:R-:W-:-:S04]  /*20f0*/  WARPGROUP.DEPBAR.LE gsb0, 0x0 ;  /* 0x00008000000079c5 */ /* 0x000fc80000010000 */
[----:B-1----:R-:W-:Y:S07]  /*2100*/  @P1 BRA `(.L_x_35) ;  /* 0xfffffff800841947 */ /* 0x002fee000383ffff */
.L_x_27:
[----:B0-----:R-:W-:Y:S01]  /*2110*/  IMAD.MOV.U32 R5, RZ, RZ, 0x40000040 ;  /* 0x40000040ff057424 */ /* 0x001fe200078e00ff */
[----:B------:R-:W-:Y:S01]  /*2120*/  LEA R4, R0, UR7, 0x9 ;  /* 0x0000000700047c11 */ /* 0x000fe2000f8e48ff */
[----:B-1234-:R-:W-:Y:S01]  /*2130*/  WARPGROUP.ARRIVE ;  /* 0x00000000000079c5 */ /* 0x01efe20000000000 */
[----:B------:R-:W-:Y:S01]  /*2140*/  IMAD.SHL.U32 R0, R18, 0x8, RZ ;  /* 0x0000000812007824 */ /* 0x000fe200078e00ff */
[----:B------:R-:W-:Y:S02]  /*2150*/  LOP3.LUT R7, R6, R10, R7, 0xfe, !PT ;  /* 0x0000000a06077212 */ /* 0x000fe400078efe07 */
[C---:B------:R-:W-:Y:S01]  /*2160*/  R2UR UR6, R4.reuse ;  /* 0x00000000040672ca */ /* 0x040fe200000e0000 */
[----:B------:R-:W-:Y:S01]  /*2170*/  VIADD R6, R4, 0x2 ;  /* 0x0000000204067836 */ /* 0x000fe20000000000 */
[----:B------:R-:W-:Y:S02]  /*2180*/  R2UR UR7, R5 ;  /* 0x00000000050772ca */ /* 0x000fe400000e0000 */
[----:B------:R-:W-:Y:S01]  /*2190*/  LOP3.LUT R0, R7, 0x18, R0, 0xf8, !PT ;  /* 0x0000001807007812 */ /* 0x000fe200078ef800 */
[----:B------:R-:W-:-:S04]  /*21a0*/  IMAD.MOV.U32 R7, RZ, RZ, 0x40000040 ;  /* 0x40000040ff077424 */ /* 0x000fc800078e00ff */
[----:B------:R-:W-:-:S05]  /*21b0*/  IMAD.IADD R9, R0, 0x1, R9 ;  /* 0x0000000100097824 */ /* 0x000fca00078e0209 */
[----:B------:R-:W-:Y:S01]  /*21c0*/  LEA R9, R9, UR9, 0x2 ;  /* 0x0000000909097c11 */ /* 0x000fe2000f8e10ff */
[----:B------:R-:W-:Y:S01]  /*21d0*/  HGMMA.64x64x8.F32.TF32 R24, R68, gdesc[UR4], R24, gsb0 ;  /* 0x04e0000444187df0 */ /* 0x000fe20008002818 */
[----:B------:R-:W-:Y:S02]  /*21e0*/  R2UR UR6, R6 ;  /* 0x00000000060672ca */ /* 0x000fe400000e0000 */
[----:B------:R-:W-:Y:S01]  /*21f0*/  R2UR UR7, R7 ;  /* 0x00000000070772ca */ /* 0x000fe200000e0000 */
[----:B------:R-:W-:Y:S01]  /*2200*/  IMAD.IADD R12, R12, 0x1, R9 ;  /* 0x000000010c0c7824 */ /* 0x000fe200078e0209 */
[----:B------:R-:W-:Y:S02]  /*2210*/  WARPGROUP.DEPBAR.LE gsb0, 0x0 ;  /* 0x00008000000079c5 */ /* 0x000fe40000010000 */
[----:B------:R-:W-:Y:S04]  /*2220*/  LDS R68, [R9+0x900] ;  /* 0x0009000009447984 */ /* 0x000fe80000000800 */
[----:B------:R-:W-:Y:S04]  /*2230*/  LDS R69, [R9+0xd00] ;  /* 0x000d000009457984 */ /* 0x000fe80000000800 */
[----:B------:R-:W-:Y:S04]  /*2240*/  LDS R70, [R12+0x900] ;  /* 0x000900000c467984 */ /* 0x000fe80000000800 */
[----:B------:R-:W0:Y:S02]  /*2250*/  LDS R71, [R12+0xd00] ;  /* 0x000d00000c477984 */ /* 0x000e240000000800 */
[----:B0-----:R-:W-:-:S06]  /*2260*/  WARPGROUP.ARRIVE ;  /* 0x00000000000079c5 */ /* 0x001fcc0000000000 */
[----:B------:R-:W-:Y:S03]  /*2270*/  HGMMA.64x64x8.F32.TF32 R24, R68, gdesc[UR4], R24, gsb0 ;  /* 0x04e0000444187df0 */ /* 0x000fe60008002818 */
[----:B------:R-:W-:Y:S02]  /*2280*/  WARPGROUP.DEPBAR.LE gsb0, 0x0 ;  /* 0x00008000000079c5 */ /* 0x000fe40000010000 */
[----:B------:R0:W1:Y:S04]  /*2290*/  LDS R68, [R9+0xa00] ;  /* 0x000a000009447984 */ /* 0x0000680000000800 */
[----:B------:R0:W2:Y:S04]  /*22a0*/  LDS R69, [R9+0xe00] ;  /* 0x000e000009457984 */ /* 0x0000a80000000800 */
[----:B------:R0:W3:Y:S04]  /*22b0*/  LDS R70, [R12+0xa00] ;  /* 0x000a00000c467984 */ /* 0x0000e80000000800 */
[----:B------:R0:W4:Y:S01]  /*22c0*/  LDS R71, [R12+0xe00] ;  /* 0x000e00000c477984 */ /* 0x0001220000000800 */
[----:B------:R-:W-:Y:S05]  /*22d0*/  @!P0 BRA `(.L_x_36) ;  /* 0x0000000000048947 */ /* 0x000fea0003800000 */
[----:B------:R-:W-:Y:S01]  /*22e0*/  BPT.TRAP 0x1 ;  /* 0x000000040000795c */ /* 0x000fe20000300000 */
.L_x_36:
[----:B------:R-:W-:Y:S01]  /*22f0*/  ULEA UR4, UR4, UR9, 0x3 ;  /* 0x0000000904047291 */ /* 0x000fe2000f8e183f */
[----:B------:R-:W-:-:S03]  /*2300*/  ISETP.GT.U32.AND P1, PT, R19, 0x1, PT ;  /* 0x000000011300780c */ /* 0x000fc60003f24070 */
[----:B------:R-:W-:-:S04]  /*2310*/  UIADD3 UR4, UR4, 0x48, URZ ;  /* 0x0000004804047890 */ /* 0x000fc8000fffe03f */
[----:B------:R-:W-:-:S09]  /*2320*/  UPRMT UR4, URZ, 0x654, UR4 ;  /* 0x000006543f047896 */ /* 0x000fd20008000004 */
[----:B------:R-:W-:Y:S01]  /*2330*/  SYNCS.ARRIVE.TRANS64.RED.A1T0 RZ, [UR4], RZ ;  /* 0x000000ffffff79a7 */ /* 0x000fe20008100404 */
[----:B------:R-:W-:Y:S05]  /*2340*/  @P1 BRA `(.L_x_37) ;  /* 0x0000000000041947 */ /* 0x000fea0003800000 */
[----:B------:R-:W-:Y:S01]  /*2350*/  BPT.TRAP 0x1 ;  /* 0x000000040000795c */ /* 0x000fe20000300000 */
.L_x_37:
[C---:B------:R-:W-:Y:S01]  /*2360*/  VIADD R6, R4.reuse, 0x4 ;  /* 0x0000000404067836 */ /* 0x040fe20000000000 */
[----:B-1234-:R-:W-:Y:S01]  /*2370*/  WARPGROUP.ARRIVE ;  /* 0x00000000000079c5 */ /* 0x01efe20000000000 */
[----:B------:R-:W-:Y:S02]  /*2380*/  IMAD.MOV.U32 R7, RZ, RZ, 0x40000040 ;  /* 0x40000040ff077424 */ /* 0x000fe400078e00ff */
[----:B------:R-:W-:Y:S01]  /*2390*/  VIADD R4, R4, 0x6 ;  /* 0x0000000604047836 */ /* 0x000fe20000000000 */
[----:B------:R-:W-:Y:S01]  /*23a0*/  R2UR UR6, R6 ;  /* 0x00000000060672ca */ /* 0x000fe200000e0000 */
[----:B------:R-:W-:Y:S01]  /*23b0*/  IMAD.MOV.U32 R5, RZ, RZ, 0x40000040 ;  /* 0x40000040ff057424 */ /* 0x000fe200078e00ff */
[----:B------:R-:W-:-:S13]  /*23c0*/  R2UR UR7, R7 ;  /* 0x00000000070772ca */ /* 0x000fda00000e0000 */
[----:B------:R-:W-:Y:S01]  /*23d0*/  HGMMA.64x64x8.F32.TF32 R24, R68, gdesc[UR4], R24, gsb0 ;  /* 0x04e0000444187df0 */ /* 0x000fe20008002818 */
[----:B------:R-:W-:Y:S02]  /*23e0*/  R2UR UR6, R4 ;  /* 0x00000000040672ca */ /* 0x000fe400000e0000 */
[----:B------:R-:W-:Y:S01]  /*23f0*/  R2UR UR7, R5 ;  /* 0x00000000050772ca */ /* 0x000fe200000e0000 */
        /* <DEDUP_REMOVED lines=8> */
.L_x_23:
[----:B------:R-:W-:Y:S05]  /*2480*/  @!P0 BRA `(.L_x_38) ;  /* 0x0000000000048947 */ /* 0x000fea0003800000 */
[----:B------:R-:W-:Y:S01]  /*2490*/  BPT.TRAP 0x1 ;  /* 0x000000040000795c */ /* 0x000fe20000300000 */
.L_x_38:
[----:B------:R-:W2:Y:S01]  /*24a0*/  S2UR UR7, SR_CgaCtaId ;  /* 0x00000000000779c3 */ /* 0x000ea20000008800 */
[----:B------:R-:W-:Y:S01]  /*24b0*/  UIADD3 UR39, UR40, UR39, URZ ;  /* 0x0000002728277290 */ /* 0x000fe2000fffe03f */
[----:B------:R-:W-:-:S03]  /*24c0*/  ISETP.GT.U32.AND P0, PT, R19, 0x1, PT ;  /* 0x000000011300780c */ /* 0x000fc60003f04070 */
[----:B------:R-:W-:-:S04]  /*24d0*/  UIADD3 UR6, UR39, -0x1, URZ ;  /* 0xffffffff27067890 */ /* 0x000fc8000fffe03f */
[----:B------:R-:W-:-:S04]  /*24e0*/  UIMAD.WIDE.U32 UR4, UR6, 0x38e38e39, URZ ;  /* 0x38e38e39060478a5 */ /* 0x000fc8000f8e003f */
[----:B------:R-:W-:-:S03]  /*24f0*/  USHF.R.U32.HI UR4, URZ, 0x1, UR5 ;  /* 0x000000013f047899 */ /* 0x000fc60008011605 */
[----:B------:R-:W-:Y:S01]  /*2500*/  UMOV UR5, 0x400 ;  /* 0x0000040000057882 */ /* 0x000fe20000000000 */
[----:B------:R-:W-:Y:S02]  /*2510*/  UIMAD UR6, UR4, -0x9, UR6 ;  /* 0xfffffff7040678a4 */ /* 0x000fe4000f8e0206 */
[----:B--2---:R-:W-:-:S04]  /*2520*/  ULEA UR5, UR7, UR5, 0x18 ;  /* 0x0000000507057291 */ /* 0x004fc8000f8ec03f */
[----:B------:R-:W-:-:S04]  /*2530*/  ULEA UR6, UR6, UR5, 0x3 ;  /* 0x0000000506067291 */ /* 0x000fc8000f8e183f */
[----:B------:R-:W-:-:S04]  /*2540*/  UIADD3 UR6, UR6, 0x48, URZ ;  /* 0x0000004806067890 */ /* 0x000fc8000fffe03f */
[----:B------:R-:W-:-:S09]  /*2550*/  UPRMT UR6, URZ, 0x654, UR6 ;  /* 0x000006543f067896 */ /* 0x000fd20008000006 */
[----:B------:R-:W-:Y:S01]  /*2560*/  SYNCS.ARRIVE.TRANS64.RED.A1T0 RZ, [UR6], RZ ;  /* 0x000000ffffff79a7 */ /* 0x000fe20008100406 */
[----:B------:R-:W-:Y:S05]  /*2570*/  @P0 BRA `(.L_x_39) ;  /* 0x0000000000040947 */ /* 0x000fea0003800000 */
[----:B------:R-:W-:Y:S01]  /*2580*/  BPT.TRAP 0x1 ;  /* 0x000000040000795c */ /* 0x000fe20000300000 */
.L_x_39:
[----:B------:R-:W2:Y:S01]  /*2590*/  LDC R6, c[0x0][0x288] ;  /* 0x0000a200ff067b82 */ /* 0x000ea20000000800 */
[----:B0-----:R-:W-:Y:S01]  /*25a0*/  LOP3.LUT R3, R18, 0x60, RZ, 0xc0, !PT ;  /* 0x0000006012037812 */ /* 0x001fe200078ec0ff */
[----:B------:R-:W-:Y:S01]  /*25b0*/  IMAD.SHL.U32 R9, R61, 0x40, RZ ;  /* 0x000000403d097824 */ /* 0x000fe200078e00ff */
[----:B------:R-:W-:Y:S01]  /*25c0*/  LOP3.LUT R8, R8, 0x7, RZ, 0xc0, !PT ;  /* 0x0000000708087812 */ /* 0x000fe200078ec0ff */
[----:B------:R-:W-:Y:S01]  /*25d0*/  IMAD.SHL.U32 R13, R60, 0x80, RZ ;  /* 0x000000803c0d7824 */ /* 0x000fe200078e00ff */
[----:B------:R-:W-:Y:S01]  /*25e0*/  SHF.R.U32.HI R5, RZ, 0x1, R3 ;  /* 0x00000001ff057819 */ /* 0x000fe20000011603 */
[----:B------:R-:W-:Y:S01]  /*25f0*/  UISETP.GT.U32.AND UP0, UPT, UR39, 0x8, UPT ;  /* 0x000000082700788c */ /* 0x000fe2000bf04070 */
[----:B------:R-:W-:Y:S01]  /*2600*/  LOP3.LUT R0, R56, 0x1, RZ, 0xc0, !PT ;  /* 0x0000000138007812 */ /* 0x000fe200078ec0ff */
[----:B------:R-:W-:Y:S01]  /*2610*/  IMAD.SHL.U32 R10, R18, 0x2, RZ ;  /* 0x00000002120a7824 */ /* 0x000fe200078e00ff */
[----:B------:R-:W-:Y:S01]  /*2620*/  IADD3 R7, RZ, -R5, -R8 ;  /* 0x80000005ff077210 */ /* 0x000fe20007ffe808 */
[----:B------:R-:W-:Y:S01]  /*2630*/  ULDC UR7, c[0x0][0x284] ;  /* 0x0000a10000077ab9 */ /* 0x000fe20000000800 */
[----:B------:R-:W-:Y:S01]  /*2640*/  UISETP.LT.U32.AND UP0, UPT, UR40, 0x9, UP0 ;  /* 0x000000092800788c */ /* 0x000fe20008701070 */
[C---:B------:R-:W-:Y:S01]  /*2650*/  IMAD.SHL.U32 R3, R0.reuse, 0x40, RZ ;  /* 0x0000004000037824 */ /* 0x040fe200078e00ff */
[----:B------:R-:W-:Y:S01]  /*2660*/  UISETP.GE.U32.AND UP1, UPT, UR40, 0x9, UPT ;  /* 0x000000092800788c */ /* 0x000fe2000bf26070 */
[----:B------:R-:W-:Y:S01]  /*2670*/  IMAD R4, R0, -0x40, R7 ;  /* 0xffffffc000047824 */ /* 0x000fe200078e0207 */
[----:B------:R-:W-:Y:S01]  /*2680*/  LOP3.LUT R0, R18, 0x3, RZ, 0xc0, !PT ;  /* 0x0000000312007812 */ /* 0x000fe200078ec0ff */
[----:B------:R-:W-:Y:S01]  /*2690*/  UIMAD.WIDE.U32 UR4, UR39, 0x38e38e39, URZ ;  /* 0x38e38e39270478a5 */ /* 0x000fe2000f8e003f */
[----:B------:R-:W-:Y:S01]  /*26a0*/  SHF.R.S32.HI R21, RZ, 0x1f, R59 ;  /* 0x0000001fff157819 */ /* 0x000fe2000001143b */
[----:B------:R-:W-:Y:S01]  /*26b0*/  ULDC.64 UR8, c[0x0][0x5d0] ;  /* 0x0001740000087ab9 */ /* 0x000fe20000000a00 */
[----:B------:R-:W-:Y:S01]  /*26c0*/  LOP3.LUT R10, R9, 0x6, R10, 0xf8, !PT ;  /* 0x00000006090a7812 */ /* 0x000fe200078ef80a */
[----:B------:R-:W-:Y:S01]  /*26d0*/  USEL UR6, URZ, 0x1, !UP0 ;  /* 0x000000013f067887 */ /* 0x000fe2000c000000 */
[----:B------:R-:W-:Y:S01]  /*26e0*/  IMAD.WIDE R60, R60, 0x80, RZ ;  /* 0x000000803c3c7825 */ /* 0x000fe200078e02ff */
[----:B------:R-:W-:Y:S01]  /*26f0*/  LOP3.LUT R3, R3, 0x40, R8, 0xe2, !PT ;  /* 0x0000004003037812 */ /* 0x000fe200078ee208 */
[----:B------:R-:W-:Y:S01]  /*2700*/  USHF.R.U32.HI UR4, URZ, 0x1, UR5 ;  /* 0x000000013f047899 */ /* 0x000fe20008011605 */
[----:B--2---:R-:W-:Y:S01]  /*2710*/  ISETP.GE.AND P0, PT, R9, R6, PT ;  /* 0x000000060900720c */ /* 0x004fe20003f06270 */
[----:B------:R-:W-:Y:S01]  /*2720*/  IMAD R0, R0, -0x2, R6 ;  /* 0xfffffffe00007824 */ /* 0x000fe200078e0206 */
[----:B------:R-:W-:Y:S01]  /*2730*/  SHF.R.S32.HI R11, RZ, 0x1f, R10 ;  /* 0x0000001fff0b7819 */ /* 0x000fe2000001140a */
[----:B------:R-:W-:Y:S01]  /*2740*/  IMAD R6, R21, UR8, RZ ;  /* 0x0000000815067c24 */ /* 0x000fe2000f8e02ff */
[----:B------:R-:W-:Y:S01]  /*2750*/  ISETP.GE.OR P0, PT, R13, UR7, P0 ;  /* 0x000000070d007c0c */ /* 0x000fe20008706670 */
[----:B------:R-:W-:Y:S01]  /*2760*/  ULOP3.LUT UR38, UR38, UR6, URZ, 0x3c, !UPT ;  /* 0x0000000626267292 */ /* 0x000fe2000f8e3c3f */
[----:B------:R-:W-:Y:S01]  /*2770*/  LOP3.LUT R65, R60, R3, R5, 0xfe, !PT ;  /* 0x000000033c417212 */ /* 0x000fe200078efe05 */
[C---:B------:R-:W-:Y:S01]  /*2780*/  IMAD R15, R59.reuse, UR9, R6 ;  /* 0x000000093b0f7c24 */ /* 0x040fe2000f8e0206 */
[----:B------:R-:W-:Y:S01]  /*2790*/  UIMAD UR39, UR4, -0x9, UR39 ;  /* 0xfffffff7042778a4 */ /* 0x000fe2000f8e0227 */
[----:B------:R-:W-:Y:S01]  /*27a0*/  IMAD.WIDE.U32 R6, R59, UR8, R10 ;  /* 0x000000083b067c25 */ /* 0x000fe2000f8e000a */
[----:B------:R-:W-:Y:S01]  /*27b0*/  @UP1 ULOP3.LUT UR38, UR38, 0x1, UR4, 0x78, !UPT ;  /* 0x0000000126261892 */ /* 0x000fe2000f8e7804 */
[----:B------:R-:W-:-:S02]  /*27c0*/  IADD3 R3, -R13, UR7, R4 ;  /* 0x000000070d037c10 */ /* 0x000fc4000fffe104 */
[----:B------:R-:W-:Y:S02]  /*27d0*/  IMAD.IADD R4, R0, 0x1, -R9 ;  /* 0x0000000100047824 */ /* 0x000fe400078e0a09 */
[----:B------:R-:W-:Y:S02]  /*27e0*/  IMAD.IADD R7, R7, 0x1, R15 ;  /* 0x0000000107077824 */ /* 0x000fe400078e020f */
[----:B------:R-:W-:Y:S01]  /*27f0*/  IMAD.MOV.U32 R0, RZ, RZ, -0x1 ;  /* 0xffffffffff007424 */ /* 0x000fe200078e00ff */
[----:B------:R-:W-:Y:S06]  /*2800*/  @P0 BRA `(.L_x_40) ;  /* 0x0000002000980947 */ /* 0x000fec0003800000 */
[----:B------:R-:W0:Y:S01]  /*2810*/  LDC.64 R66, c[0x0][0x5c8] ;  /* 0x00017200ff427b82 */ /* 0x000e220000000a00 */
[----:B-----5:R-:W-:Y:S01]  /*2820*/  FSETP.NEU.AND P0, PT, R58, RZ, PT ;  /* 0x000000ff3a00720b */ /* 0x020fe20003f0d000 */
[----:B------:R-:W-:Y:S01]  /*2830*/  BSSY B0, `(.L_x_40) ;  /* 0x0000223000007945 */ /* 0x000fe20003800000 */
[----:B-1----:R-:W-:-:S04]  /*2840*/  ISETP.GT.AND P1, PT, R4, RZ, PT ;  /* 0x000000ff0400720c */ /* 0x002fc80003f24270 */
[----:B------:R-:W-:Y:S01]  /*2850*/  ISETP.GT.AND P2, PT, R3, RZ, P1 ;  /* 0x000000ff0300720c */ /* 0x000fe20000f44270 */
[-C--:B0-----:R-:W-:Y:S02]  /*2860*/  IMAD R8, R61, R66.reuse, RZ ;  /* 0x000000423d087224 */ /* 0x081fe400078e02ff */
[----:B------:R-:W-:-:S04]  /*2870*/  IMAD.WIDE.U32 R22, R65, R66, R6 ;  /* 0x0000004241167225 */ /* 0x000fc800078e0006 */
[----:B------:R-:W-:-:S04]  /*2880*/  IMAD R5, R65, R67, R8 ;  /* 0x0000004341057224 */ /* 0x000fc800078e0208 */
[----:B------:R-:W-:Y:S01]  /*2890*/  IMAD.IADD R75, R23, 0x1, R5 ;  /* 0x00000001174b7824 */ /* 0x000fe200078e0205 */
[----:B------:R-:W-:Y:S06]  /*28a0*/  @!P0 BRA `(.L_x_41) ;  /* 0x0000001400dc8947 */ /* 0x000fec0003800000 */
[----:B------:R-:W0:Y:S01]  /*28b0*/  LDC.64 R68, c[0x0][0x5b8] ;  /* 0x00016e00ff447b82 */ /* 0x000e220000000a00 */
[----:B------:R-:W-:-:S07]  /*28c0*/  ULDC.64 UR4, c[0x0][0x5c0] ;  /* 0x0001700000047ab9 */ /* 0x000fce0000000a00 */
[----:B------:R-:W1:Y:S08]  /*28d0*/  LDC.64 R70, c[0x0][0x5b0] ;  /* 0x00016c00ff467b82 */ /* 0x000e700000000a00 */
[----:B------:R-:W2:Y:S01]  /*28e0*/  LDC.64 R72, c[0x0][0x5a8] ;  /* 0x00016a00ff487b82 */ /* 0x000ea20000000a00 */
[-C--:B0-----:R-:W-:Y:S02]  /*28f0*/  IMAD R6, R21, R68.reuse, RZ ;  /* 0x0000004415067224 */ /* 0x081fe400078e02ff */
[----:B------:R-:W-:-:S04]  /*2900*/  IMAD.WIDE.U32 R62, R59, R68, R10 ;  /* 0x000000443b3e7225 */ /* 0x000fc800078e000a */
[----:B------:R-:W-:Y:S02]  /*2910*/  IMAD R23, R59, R69, R6 ;  /* 0x000000453b177224 */ /* 0x000fe400078e0206 */
[-C--:B-1----:R-:W-:Y:S02]  /*2920*/  IMAD R60, R61, R70.reuse, RZ ;  /* 0x000000463d3c7224 */ /* 0x082fe400078e02ff */
[----:B------:R-:W-:Y:S02]  /*2930*/  IMAD.IADD R13, R63, 0x1, R23 ;  /* 0x000000013f0d7824 */ /* 0x000fe400078e0217 */
[----:B------:R-:W-:Y:S02]  /*2940*/  IMAD.MOV.U32 R12, RZ, RZ, R62 ;  /* 0x000000ffff0c7224 */ /* 0x000fe400078e003e */
[C---:B------:R-:W-:Y:S02]  /*2950*/  IMAD R61, R65.reuse, R71, R60 ;  /* 0x00000047413d7224 */ /* 0x040fe400078e023c */
[----:B------:R-:W-:-:S04]  /*2960*/  IMAD.WIDE.U32 R6, R65, R70, R12 ;  /* 0x0000004641067225 */ /* 0x000fc800078e000c */
[----:B------:R-:W-:Y:S01]  /*2970*/  IMAD.IADD R5, R7, 0x1, R61 ;  /* 0x0000000107057824 */ /* 0x000fe200078e023d */
[----:B--2---:R-:W-:-:S04]  /*2980*/  LEA R14, P0, R6, R72, 0x2 ;  /* 0x00000048060e7211 */ /* 0x004fc800078010ff */
[----:B------:R-:W-:-:S05]  /*2990*/  LEA.HI.X R15, R6, R73, R5, 0x2, P0 ;  /* 0x00000049060f7211 */ /* 0x000fca00000f1405 */
[----:B------:R0:W2:Y:S01]  /*29a0*/  @P2 LDG.E.LTC128B R5, desc[UR36][R14.64] ;  /* 0x000000240e052981 */ /* 0x0000a2000c1e1920 */
[----:B------:R-:W-:Y:S01]  /*29b0*/  LEA R8, P3, R22, UR4, 0x2 ;  /* 0x0000000416087c11 */ /* 0x000fe2000f8610ff */
[----:B------:R-:W-:Y:S01]  /*29c0*/  IMAD.WIDE.U32 R6, R65, R70, R10 ;  /* 0x0000004641067225 */ /* 0x000fe200078e000a */
[----:B------:R-:W-:Y:S01]  /*29d0*/  ISETP.GT.AND P0, PT, R4, 0x1, PT ;  /* 0x000000010400780c */ /* 0x000fe20003f04270 */
[----:B------:R-:W-:Y:S02]  /*29e0*/  BSSY B1, `(.L_x_42) ;  /* 0x0000012000017945 */ /* 0x000fe40003800000 */
[----:B------:R-:W-:Y:S02]  /*29f0*/  IMAD.IADD R7, R61, 0x1, R7 ;  /* 0x000000013d077824 */ /* 0x000fe400078e0207 */
[----:B------:R-:W-:Y:S01]  /*2a00*/  IMAD.WIDE.U32 R20, R59, R68, R6 ;  /* 0x000000443b147225 */ /* 0x000fe200078e0006 */
[----:B0-----:R-:W-:-:S03]  /*2a10*/  SHF.L.U64.HI R15, R70, 0x3, R71 ;  /* 0x00000003460f7819 */ /* 0x001fc60000010247 */
[----:B------:R-:W-:Y:S01]  /*2a20*/  IMAD.IADD R7, R23, 0x1, R21 ;  /* 0x0000000117077824 */ /* 0x000fe200078e0215 */
[----:B------:R-:W-:Y:S01]  /*2a30*/  LEA R6, P4, R20, R72, 0x2 ;  /* 0x0000004814067211 */ /* 0x000fe200078810ff */
[----:B------:R-:W-:-:S03]  /*2a40*/  IMAD.SHL.U32 R14, R70, 0x8, RZ ;  /* 0x00000008460e7824 */ /* 0x000fc600078e00ff */
[----:B------:R-:W-:Y:S01]  /*2a50*/  LEA.HI.X R7, R20, R73, R7, 0x2, P4 ;  /* 0x0000004914077211 */ /* 0x000fe200020f1407 */
[----:B------:R-:W-:Y:S01]  /*2a60*/  IMAD.WIDE.U32 R20, R65, R70, R14 ;  /* 0x0000004641147225 */ /* 0x000fe200078e000e */
[----:B--2---:R-:W-:-:S05]  /*2a70*/  LOP3.LUT R9, R5, 0xffffe000, RZ, 0xc0, !PT ;  /* 0xffffe00005097812 */ /* 0x004fca00078ec0ff */
[----:B------:R-:W-:-:S04]  /*2a80*/  FMUL R9, R9, R58 ;  /* 0x0000003a09097220 */ /* 0x000fc80000400000 */
[----:B------:R-:W-:Y:S01]  /*2a90*/  FFMA R69, R24, R57, R9 ;  /* 0x0000003918457223 */ /* 0x000fe20000000009 */
[----:B------:R-:W-:Y:S02]  /*2aa0*/  LEA.HI.X R9, R22, UR5, R75, 0x2, P3 ;  /* 0x0000000516097c11 */ /* 0x000fe400098f144b */
[----:B------:R-:W-:Y:S02]  /*2ab0*/  ISETP.GT.AND P3, PT, R3, RZ, P0 ;  /* 0x000000ff0300720c */ /* 0x000fe40000764270 */
[----:B------:R-:W-:-:S05]  /*2ac0*/  F2FP.TF32.F32.PACK_B R69, R69 ;  /* 0x00000045ff45723e */ /* 0x000fca00024050ff */
[----:B------:R0:W-:Y:S06]  /*2ad0*/  @P2 STG.E desc[UR36][R8.64], R69 ;  /* 0x0000004508002986 */ /* 0x0001ec000c101924 */
[----:B------:R-:W-:Y:S05]  /*2ae0*/  @!P3 BRA `(.L_x_43) ;  /* 0x000000000004b947 */ /* 0x000fea0003800000 */
[----:B------:R1:W5:Y:S02]  /*2af0*/  LDG.E.LTC128B R5, desc[UR36][R6.64+0x4] ;  /* 0x0000042406057981 */ /* 0x000364000c1e1920 */
.L_x_43:
[----:B------:R-:W-:Y:S05]  /*2b00*/  BSYNC B1 ;  /* 0x0000000000017941 */ /* 0x000fea0003800000 */
.L_x_42:
[----:B-----5:R-:W-:Y:S01]  /*2b10*/  LOP3.LUT R15, R5, 0xffffe000, RZ, 0xc0, !PT ;  /* 0xffffe000050f7812 */ /* 0x020fe200078ec0ff */
[----:B------:R-:W-:Y:S01]  /*2b20*/  IMAD.IADD R61, R61, 0x1, R21 ;  /* 0x000000013d3d7824 */ /* 0x000fe200078e0215 */
[----:B------:R-:W-:Y:S01]  /*2b30*/  IADD3 R62, P2, R62, R20, RZ ;  /* 0x000000143e3e7210 */ /* 0x000fe20007f5e0ff */
[----:B------:R-:W-:Y:S01]  /*2b40*/  IMAD.MOV.U32 R22, RZ, RZ, R5 ;  /* 0x000000ffff167224 */ /* 0x000fe200078e0005 */
[----:B------:R-:W-:Y:S01]  /*2b50*/  ISETP.GT.AND P1, PT, R3, 0x8, P1 ;  /* 0x000000080300780c */ /* 0x000fe20000f24270 */
[----:B------:R-:W-:Y:S02]  /*2b60*/  FMUL R12, R15, R58 ;  /* 0x0000003a0f0c7220 */ /* 0x000fe40000400000 */
[----:B------:R-:W-:Y:S01]  /*2b70*/  IMAD.X R13, R61, 0x1, R13, P2 ;  /* 0x000000013d0d7824 */ /* 0x000fe200010e060d */
[----:B------:R-:W-:Y:S01]  /*2b80*/  LEA R14, P2, R62, R72, 0x2 ;  /* 0x000000483e0e7211 */ /* 0x000fe200078410ff */
[----:B------:R-:W-:-:S03]  /*2b90*/  FFMA R25, R25, R57, R12 ;  /* 0x0000003919197223 */ /* 0x000fc6000000000c */
[----:B------:R-:W-:Y:S02]  /*2ba0*/  LEA.HI.X R15, R62, R73, R13, 0x2, P2 ;  /* 0x000000493e0f7211 */ /* 0x000fe400010f140d */
[----:B------:R-:W-:-:S05]  /*2bb0*/  F2FP.TF32.F32.PACK_B R25, R25 ;  /* 0x00000019ff19723e */ /* 0x000fca00024050ff */
[----:B------:R2:W-:Y:S04]  /*2bc0*/  @P3 STG.E desc[UR36][R8.64+0x4], R25 ;  /* 0x0000041908003986 */ /* 0x0005e8000c101924 */
[----:B------:R-:W3:Y:S01]  /*2bd0*/  @P1 LDG.E.LTC128B R22, desc[UR36][R14.64] ;  /* 0x000000240e161981 */ /* 0x000ee2000c1e1920 */
[----:B------:R-:W-:Y:S01]  /*2be0*/  IADD3 R20, P2, R10, R20, RZ ;  /* 0x000000140a147210 */ /* 0x000fe20007f5e0ff */
[----:B------:R-:W-:Y:S01]  /*2bf0*/  BSSY B1, `(.L_x_44) ;  /* 0x0000011000017945 */ /* 0x000fe20003800000 */
[----:B------:R-:W-:-:S03]  /*2c00*/  ISETP.GT.AND P0, PT, R3, 0x8, P0 ;  /* 0x000000080300780c */ /* 0x000fc60000704270 */
[----:B------:R-:W-:Y:S01]  /*2c10*/  IMAD.X R21, R11, 0x1, R61, P2 ;  /* 0x000000010b157824 */ /* 0x000fe200010e063d */
[C---:B------:R-:W-:Y:S02]  /*2c20*/  SHF.L.U64.HI R11, R66.reuse, 0x5, R67 ;  /* 0x00000005420b7819 */ /* 0x040fe40000010243 */
[----:B------:R-:W-:Y:S01]  /*2c30*/  LEA R12, P2, R66, R8, 0x5 ;  /* 0x00000008420c7211 */ /* 0x000fe200078428ff */
[----:B------:R-:W-:-:S04]  /*2c40*/  IMAD.WIDE.U32 R20, R59, R68, R20 ;  /* 0x000000443b147225 */ /* 0x000fc800078e0014 */
[----:B------:R-:W-:Y:S01]  /*2c50*/  IMAD.X R13, R11, 0x1, R9, P2 ;  /* 0x000000010b0d7824 */ /* 0x000fe200010e0609 */
[----:B------:R-:W-:Y:S02]  /*2c60*/  LEA R10, P3, R20, R72, 0x2 ;  /* 0x00000048140a7211 */ /* 0x000fe400078610ff */
[----:B---3--:R-:W-:-:S05]  /*2c70*/  LOP3.LUT R5, R22, 0xffffe000, RZ, 0xc0, !PT ;  /* 0xffffe00016057812 */ /* 0x008fca00078ec0ff */
[----:B------:R-:W-:-:S04]  /*2c80*/  FMUL R5, R5, R58 ;  /* 0x0000003a05057220 */ /* 0x000fc80000400000 */
[----:B------:R-:W-:Y:S01]  /*2c90*/  FFMA R59, R26, R57, R5 ;  /* 0x000000391a3b7223 */ /* 0x000fe20000000005 */
[----:B------:R-:W-:-:S04]  /*2ca0*/  IMAD.IADD R5, R23, 0x1, R21 ;  /* 0x0000000117057824 */ /* 0x000fc800078e0215 */
[----:B------:R-:W-:Y:S02]  /*2cb0*/  F2FP.TF32.F32.PACK_B R59, R59 ;  /* 0x0000003bff3b723e */ /* 0x000fe400024050ff */
[----:B------:R-:W-:-:S03]  /*2cc0*/  LEA.HI.X R11, R20, R73, R5, 0x2, P3 ;  /* 0x00000049140b7211 */ /* 0x000fc600018f1405 */
[----:B------:R2:W-:Y:S01]  /*2cd0*/  @P1 STG.E desc[UR36][R12.64], R59 ;  /* 0x0000003b0c001986 */ /* 0x0005e2000c101924 */
[----:B------:R-:W-:Y:S05]  /*2ce0*/  @!P0 BRA `(.L_x_45) ;  /* 0x0000000000048947 */ /* 0x000fea0003800000 */
[----:B------:R3:W5:Y:S02]  /*2cf0*/  LDG.E.LTC128B R22, desc[UR36][R10.64+0x4] ;  /* 0x000004240a167981 */ /* 0x000764000c1e1920 */
.L_x_45:
[----:B------:R-:W-:Y:S05]  /*2d00*/  BSYNC B1 ;  /* 0x0000000000017941 */ /* 0x000fea0003800000 */
.L_x_44:
[----:B-----5:R-:W-:Y:S01]  /*2d10*/  LOP3.LUT R5, R22, 0xffffe000, RZ, 0xc0, !PT ;  /* 0xffffe00016057812 */ /* 0x020fe200078ec0ff */
[----:B------:R-:W-:Y:S01]  /*2d20*/  BSSY B1, `(.L_x_46) ;  /* 0x0000009000017945 */ /* 0x000fe20003800000 */
[----:B------:R-:W-:-:S03]  /*2d30*/  ISETP.GT.AND P1, PT, R4, 0x8, PT ;  /* 0x000000080400780c */ /* 0x000fc60003f24270 */
[----:B------:R-:W-:Y:S01]  /*2d40*/  FMUL R14, R5, R58 ;  /* 0x0000003a050e7220 */ /* 0x000fe20000400000 */
[----:B------:R-:W-:-:S03]  /*2d50*/  ISETP.GT.AND P2, PT, R3, RZ, P1 ;  /* 0x000000ff0300720c */ /* 0x000fc60000f44270 */
[----:B------:R-:W-:-:S05]  /*2d60*/  FFMA R27, R27, R57, R14 ;  /* 0x000000391b1b7223 */ /* 0x000fca000000000e */
[----:B------:R-:W-:-:S05]  /*2d70*/  F2FP.TF32.F32.PACK_B R27, R27 ;  /* 0x0000001bff1b723e */ /* 0x000fca00024050ff */
[----:B------:R4:W-:Y:S01]  /*2d80*/  @P0 STG.E desc[UR36][R12.64+0x4], R27 ;  /* 0x0000041b0c000986 */ /* 0x0009e2000c101924 */
[----:B------:R-:W-:Y:S05]  /*2d90*/  @!P2 BRA `(.L_x_47) ;  /* 0x000000000004a947 */ /* 0x000fea0003800000 */
[----:B------:R0:W5:Y:S02]  /*2da0*/  LDG.E.LTC128B R22, desc[UR36][R6.64+0x20] ;  /* 0x0000202406167981 */ /* 0x000164000c1e1920 */
.L_x_47:
[----:B------:R-:W-:Y:S05]  /*2db0*/  BSYNC B1 ;  /* 0x0000000000017941 */ /* 0x000fea0003800000 */
.L_x_46:
        /* <DEDUP_REMOVED lines=10> */
.L_x_49:
[----:B------:R-:W-:Y:S05]  /*2e60*/  BSYNC B1 ;  /* 0x0000000000017941 */ /* 0x000fea0003800000 */
.L_x_48:
[----:B0----5:R-:W-:Y:S01]  /*2e70*/  LOP3.LUT R5, R22, 0xffffe000, RZ, 0xc0, !PT ;  /* 0xffffe00016057812 */ /* 0x021fe200078ec0ff */
[----:B------:R-:W-:Y:S01]  /*2e80*/  BSSY B1, `(.L_x_50) ;  /* 0x0000008000017945 */ /* 0x000fe20003800000 */
[----:B------:R-:W-:-:S03]  /*2e90*/  ISETP.GT.AND P1, PT, R3, 0x8, P1 ;  /* 0x000000080300780c */ /* 0x000fc60000f24270 */
[----:B------:R-:W-:-:S04]  /*2ea0*/  FMUL R14, R5, R58 ;  /* 0x0000003a050e7220 */ /* 0x000fc80000400000 */
[----:B------:R-:W-:-:S05]  /*2eb0*/  FFMA R29, R29, R57, R14 ;  /* 0x000000391d1d7223 */ /* 0x000fca000000000e */
[----:B------:R-:W-:-:S05]  /*2ec0*/  F2FP.TF32.F32.PACK_B R29, R29 ;  /* 0x0000001dff1d723e */ /* 0x000fca00024050ff */
[----:B------:R0:W-:Y:S01]  /*2ed0*/  @P3 STG.E desc[UR36][R8.64+0x24], R29 ;  /* 0x0000241d08003986 */ /* 0x0001e2000c101924 */
[----:B------:R-:W-:Y:S05]  /*2ee0*/  @!P1 BRA `(.L_x_51) ;  /* 0x0000000000049947 */ /* 0x000fea0003800000 */
[----:B------:R0:W5:Y:S02]  /*2ef0*/  LDG.E.LTC128B R22, desc[UR36][R10.64+0x20] ;  /* 0x000020240a167981 */ /* 0x000164000c1e1920 */
.L_x_51:
[----:B------:R-:W-:Y:S05]  /*2f00*/  BSYNC B1 ;  /* 0x0000000000017941 */ /* 0x000fea0003800000 */
.L_x_50:
[----:B-----5:R-:W-:Y:S01]  /*2f10*/  LOP3.LUT R5, R22, 0xffffe000, RZ, 0xc0, !PT ;  /* 0xffffe00016057812 */ /* 0x020fe200078ec0ff */
        /* <DEDUP_REMOVED lines=8> */
.L_x_53:
[----:B------:R-:W-:Y:S05]  /*2fa0*/  BSYNC B1 ;  /* 0x0000000000017941 */ /* 0x000fea0003800000 */
.L_x_52:
[----:B0----5:R-:W-:Y:S01]  /*2fb0*/  LOP3.LUT R5, R22, 0xffffe000, RZ, 0xc0, !PT ;  /* 0xffffe00016057812 */ /* 0x021fe200078ec0ff */
        /* <DEDUP_REMOVED lines=9> */
.L_x_55:
[----:B------:R-:W-:Y:S05]  /*3050*/  BSYNC B1 ;  /* 0x0000000000017941 */ /* 0x000fea0003800000 */
.L_x_54:
        /* <DEDUP_REMOVED lines=10> */
.L_x_57:
[----:B------:R-:W-:Y:S05]  /*3100*/  BSYNC B1 ;  /* 0x0000000000017941 */ /* 0x000fea0003800000 */
.L_x_56:
        /* <DEDUP_REMOVED lines=9> */
.L_x_59:
[----:B------:R-:W-:Y:S05]  /*31a0*/  BSYNC B1 ;  /* 0x0000000000017941 */ /* 0x000fea0003800000 */
.L_x_58:
        /* <DEDUP_REMOVED lines=9> */
.L_x_61:
[----:B------:R-:W-:Y:S05]  /*3240*/  BSYNC B1 ;  /* 0x0000000000017941 */ /* 0x000fea0003800000 */
.L_x_60:
        /* <DEDUP_REMOVED lines=10> */
.L_x_63:
[----:B------:R-:W-:Y:S05]  /*32f0*/  BSYNC B1 ;  /* 0x0000000000017941 */ /* 0x000fea0003800000 */
.L_x_62:
        /* <DEDUP_REMOVED lines=10> */
.L_x_65:
[----:B------:R-:W-:Y:S05]  /*33a0*/  BSYNC B1 ;  /* 0x0000000000017941 */ /* 0x000fea0003800000 */
.L_x_64:
        /* <DEDUP_REMOVED lines=9> */
.L_x_67:
[----:B------:R-:W-:Y:S05]  /*3440*/  BSYNC B1 ;  /* 0x0000000000017941 */ /* 0x000fea0003800000 */
.L_x_66:
        /* <DEDUP_REMOVED lines=9> */
.L_x_69:
[----:B------:R-:W-:Y:S05]  /*34e0*/  BSYNC B1 ;  /* 0x0000000000017941 */ /* 0x000fea0003800000 */
.L_x_68:
        /* <DEDUP_REMOVED lines=10> */
.L_x_71:
[----:B------:R-:W-:Y:S05]  /*3590*/  BSYNC B1 ;  /* 0x0000000000017941 */ /* 0x000fea0003800000 */
.L_x_70:
        /* <DEDUP_REMOVED lines=10> */
.L_x_73:
[----:B------:R-:W-:Y:S05]  /*3640*/  BSYNC B1 ;  /* 0x0000000000017941 */ /* 0x000fea0003800000 */
.L_x_72:
        /* <DEDUP_REMOVED lines=9> */
.L_x_75:
[----:B------:R-:W-:Y:S05]  /*36e0*/  BSYNC B1 ;  /* 0x0000000000017941 */ /* 0x000fea0003800000 */
.L_x_74:
        /* <DEDUP_REMOVED lines=9> */
.L_x_77:
[----:B------:R-:W-:Y:S05]  /*3780*/  BSYNC B1 ;  /* 0x0000000000017941 */ /* 0x000fea0003800000 */
.L_x_76:
        /* <DEDUP_REMOVED lines=10> */
.L_x_79:
[----:B------:R-:W-:Y:S05]  /*3830*/  BSYNC B1 ;  /* 0x0000000000017941 */ /* 0x000fea0003800000 */
.L_x_78:
        /* <DEDUP_REMOVED lines=10> */
.L_x_81:
[----:B------:R-:W-:Y:S05]  /*38e0*/  BSYNC B1 ;  /* 0x0000000000017941 */ /* 0x000fea0003800000 */
.L_x_80:
        /* <DEDUP_REMOVED lines=9> */
.L_x_83:
[----:B------:R-:W-:Y:S05]  /*3980*/  BSYNC B1 ;  /* 0x0000000000017941 */ /* 0x000fea0003800000 */
.L_x_82:
        /* <DEDUP_REMOVED lines=9> */
.L_x_85:
[----:B------:R-:W-:Y:S05]  /*3a20*/  BSYNC B1 ;  /* 0x0000000000017941 */ /* 0x000fea0003800000 */
.L_x_84:
        /* <DEDUP_REMOVED lines=10> */
.L_x_87:
[----:B------:R-:W-:Y:S05]  /*3ad0*/  BSYNC B1 ;  /* 0x0000000000017941 */ /* 0x000fea0003800000 */
.L_x_86:
        /* <DEDUP_REMOVED lines=10> */
.L_x_89:
[----:B------:R-:W-:Y:S05]  /*3b80*/  BSYNC B1 ;  /* 0x0000000000017941 */ /* 0x000fea0003800000 */
.L_x_88:
        /* <DEDUP_REMOVED lines=9> */
.L_x_91:
[----:B------:R-:W-:Y:S05]  /*3c20*/  BSYNC B1 ;  /* 0x0000000000017941 */ /* 0x000fea0003800000 */
.L_x_90:
        /* <DEDUP_REMOVED lines=9> */
.L_x_93:
[----:B------:R-:W-:Y:S05]  /*3cc0*/  BSYNC B1 ;  /* 0x0000000000017941 */ /* 0x000fea0003800000 */
.L_x_92:
        /* <DEDUP_REMOVED lines=10> */
.L_x_95:
[----:B------:R-:W-:Y:S05]  /*3d70*/  BSYNC B1 ;  /* 0x0000000000017941 */ /* 0x000fea0003800000 */
.L_x_94:
[----:B-----5:R-:W-:Y:S01]  /*3d80*/  LOP3.LUT R5, R22, 0xffffe000, RZ, 0xc0, !PT ;  /* 0xffffe00016057812 */ /* 0x020fe200078ec0ff */
[----:B------:R-:W-:Y:S01]  /*3d90*/  BSSY B1, `(.L_x_96) ;  /* 0x000000b000017945 */ /* 0x000fe20003800000 */
[----:B------:R-:W-:Y:S01]  /*3da0*/  ISETP.GT.AND P0, PT, R4, 0x39, PT ;  /* 0x000000390400780c */ /* 0x000fe20003f04270 */
[----:B------:R-:W-:Y:S02]  /*3db0*/  @P2 IMAD.MOV.U32 R4, RZ, RZ, R8 ;  /* 0x000000ffff042224 */ /* 0x000fe400078e0008 */
[----:B------:R-:W-:Y:S01]  /*3dc0*/  FMUL R5, R5, R58 ;  /* 0x0000003a05057220 */ /* 0x000fe20000400000 */
[----:B------:R-:W-:-:S03]  /*3dd0*/  ISETP.GT.AND P3, PT, R3, RZ, P0 ;  /* 0x000000ff0300720c */ /* 0x000fc60000764270 */
[----:B------:R-:W-:Y:S01]  /*3de0*/  FFMA R15, R52, R57, R5 ;  /* 0x00000039340f7223 */ /* 0x000fe20000000005 */
[----:B------:R-:W-:-:S04]  /*3df0*/  @P2 IMAD.MOV.U32 R5, RZ, RZ, R9 ;  /* 0x000000ffff052224 */ /* 0x000fc800078e0009 */
[----:B------:R-:W-:-:S05]  /*3e00*/  F2FP.TF32.F32.PACK_B R15, R15 ;  /* 0x0000000fff0f723e */ /* 0x000fca00024050ff */
[----:B------:R0:W-:Y:S01]  /*3e10*/  @P2 STG.E desc[UR36][R4.64+0xe0], R15 ;  /* 0x0000e00f04002986 */ /* 0x0001e2000c101924 */
[----:B------:R-:W-:Y:S05]  /*3e20*/  @!P3 BRA `(.L_x_97) ;  /* 0x000000000004b947 */ /* 0x000fea0003800000 */
[----:B------:R0:W5:Y:S02]  /*3e30*/  LDG.E.LTC128B R22, desc[UR36][R6.64+0xe4] ;  /* 0x0000e42406167981 */ /* 0x000164000c1e1920 */
.L_x_97:
[----:B------:R-:W-:Y:S05]  /*3e40*/  BSYNC B1 ;  /* 0x0000000000017941 */ /* 0x000fea0003800000 */
.L_x_96:
        /* <DEDUP_REMOVED lines=9> */
.L_x_99:
[----:B------:R-:W-:Y:S05]  /*3ee0*/  BSYNC B1 ;  /* 0x0000000000017941 */ /* 0x000fea0003800000 */
.L_x_98:
[----:B-----5:R-:W-:Y:S01]  /*3ef0*/  LOP3.LUT R5, R22, 0xffffe000, RZ, 0xc0, !PT ;  /* 0xffffe00016057812 */ /* 0x020fe200078ec0ff */
[----:B------:R-:W-:Y:S01]  /*3f00*/  @P1 IMAD.MOV.U32 R4, RZ, RZ, R12 ;  /* 0x000000ffff041224 */ /* 0x000fe200078e000c */
[----:B------:R-:W-:Y:S01]  /*3f10*/  ISETP.GT.AND P0, PT, R3, 0x8, P0 ;  /* 0x000000080300780c */ /* 0x000fe20000704270 */
[----:B------:R-:W-:Y:S02]  /*3f20*/  BSSY B1, `(.L_x_100) ;  /* 0x0000008000017945 */ /* 0x000fe40003800000 */
[----:B------:R-:W-:-:S04]  /*3f30*/  FMUL R5, R5, R58 ;  /* 0x0000003a05057220 */ /* 0x000fc80000400000 */
[----:B-1----:R-:W-:Y:S01]  /*3f40*/  FFMA R7, R54, R57, R5 ;  /* 0x0000003936077223 */ /* 0x002fe20000000005 */
[----:B------:R-:W-:-:S04]  /*3f50*/  @P1 IMAD.MOV.U32 R5, RZ, RZ, R13 ;  /* 0x000000ffff051224 */ /* 0x000fc800078e000d */
[----:B------:R-:W-:-:S05]  /*3f60*/  F2FP.TF32.F32.PACK_B R7, R7 ;  /* 0x00000007ff07723e */ /* 0x000fca00024050ff */
[----:B------:R1:W-:Y:S01]  /*3f70*/  @P1 STG.E desc[UR36][R4.64+0xe0], R7 ;  /* 0x0000e00704001986 */ /* 0x0003e2000c101924 */
[----:B------:R-:W-:Y:S05]  /*3f80*/  @!P0 BRA `(.L_x_101) ;  /* 0x0000000000048947 */ /* 0x000fea0003800000 */
[----:B------:R0:W5:Y:S02]  /*3f90*/  LDG.E.LTC128B R22, desc[UR36][R10.64+0xe4] ;  /* 0x0000e4240a167981 */ /* 0x000164000c1e1920 */
.L_x_101:
[----:B------:R-:W-:Y:S05]  /*3fa0*/  BSYNC B1 ;  /* 0x0000000000017941 */ /* 0x000fea0003800000 */
.L_x_100:
[----:B------:R-:W-:Y:S05]  /*3fb0*/  @!P0 BRA `(.L_x_102) ;  /* 0x0000000800a88947 */ /* 0x000fea0003800000 */
[----:B-----5:R-:W-:-:S05]  /*3fc0*/  LOP3.LUT R3, R22, 0xffffe000, RZ, 0xc0, !PT ;  /* 0xffffe00016037812 */ /* 0x020fca00078ec0ff */
[----:B-1----:R-:W-:-:S04]  /*3fd0*/  FMUL R4, R3, R58 ;  /* 0x0000003a03047220 */ /* 0x002fc80000400000 */
[----:B------:R-:W-:-:S05]  /*3fe0*/  FFMA R55, R55, R57, R4 ;  /* 0x0000003937377223 */ /* 0x000fca0000000004 */
[----:B------:R-:W-:-:S05]  /*3ff0*/  F2FP.TF32.F32.PACK_B R55, R55 ;  /* 0x00000037ff37723e */ /* 0x000fca00024050ff */
[----:B------:R1:W-:Y:S01]  /*4000*/  STG.E desc[UR36][R12.64+0xe4], R55 ;  /* 0x0000e4370c007986 */ /* 0x0003e2000c101924 */
[----:B------:R-:W-:Y:S05]  /*4010*/  BRA `(.L_x_102) ;  /* 0x0000000800907947 */ /* 0x000fea0003800000 */
.L_x_41:
[----:B------:R-:W-:Y:S01]  /*4020*/  ISETP.GT.AND P3, PT, R4, 0x1, PT ;  /* 0x000000010400780c */ /* 0x000fe20003f64270 */
[----:B------:R-:W-:Y:S01]  /*4030*/  ULDC.64 UR4, c[0x0][0x5c0] ;  /* 0x0001700000047ab9 */ /* 0x000fe20000000a00 */
[-C--:B------:R-:W-:Y:S01]  /*4040*/  FMUL R5, R24, R57.reuse ;  /* 0x0000003918057220 */ /* 0x080fe20000400000 */
[----:B------:R-:W-:Y:S01]  /*4050*/  LEA R6, P4, R22, UR4, 0x2 ;  /* 0x0000000416067c11 */ /* 0x000fe2000f8810ff */
[-C--:B------:R-:W-:Y:S01]  /*4060*/  FMUL R25, R25, R57.reuse ;  /* 0x0000003919197220 */ /* 0x080fe20000400000 */
[----:B------:R-:W-:Y:S01]  /*4070*/  ISETP.GT.AND P0, PT, R3, RZ, P3 ;  /* 0x000000ff0300720c */ /* 0x000fe20001f04270 */
[-C--:B------:R-:W-:Y:S01]  /*4080*/  FMUL R11, R26, R57.reuse ;  /* 0x000000391a0b7220 */ /* 0x080fe20000400000 */
[----:B------:R-:W-:Y:S01]  /*4090*/  LEA.HI.X R7, R22, UR5, R75, 0x2, P4 ;  /* 0x0000000516077c11 */ /* 0x000fe2000a0f144b */
[----:B------:R-:W-:Y:S01]  /*40a0*/  FMUL R27, R27, R57 ;  /* 0x000000391b1b7220 */ /* 0x000fe20000400000 */
[----:B------:R-:W-:Y:S01]  /*40b0*/  F2FP.TF32.F32.PACK_B R5, R5 ;  /* 0x00000005ff05723e */ /* 0x000fe200024050ff */
[----:B------:R-:W-:Y:S01]  /*40c0*/  FMUL R29, R29, R57 ;  /* 0x000000391d1d7220 */ /* 0x000fe20000400000 */
[----:B------:R-:W-:Y:S01]  /*40d0*/  F2FP.TF32.F32.PACK_B R25, R25 ;  /* 0x00000019ff19723e */ /* 0x000fe200024050ff */
[-C--:B------:R-:W-:Y:S01]  /*40e0*/  FMUL R31, R31, R57.reuse ;  /* 0x000000391f1f7220 */ /* 0x080fe20000400000 */
[C---:B------:R-:W-:Y:S01]  /*40f0*/  SHF.L.U64.HI R67, R66.reuse, 0x5, R67 ;  /* 0x0000000542437819 */ /* 0x040fe20000010243 */
[----:B------:R0:W-:Y:S01]  /*4100*/  @P2 STG.E desc[UR36][R6.64], R5 ;  /* 0x0000000506002986 */ /* 0x0001e2000c101924 */
[----:B------:R-:W-:Y:S01]  /*4110*/  LEA R8, P4, R66, R6, 0x5 ;  /* 0x0000000642087211 */ /* 0x000fe200078828ff */
[-C--:B------:R-:W-:Y:S01]  /*4120*/  FMUL R13, R32, R57.reuse ;  /* 0x00000039200d7220 */ /* 0x080fe20000400000 */
[----:B------:R-:W-:Y:S01]  /*4130*/  ISETP.GT.AND P1, PT, R3, 0x8, P1 ;  /* 0x000000080300780c */ /* 0x000fe20000f24270 */
[----:B------:R-:W-:Y:S01]  /*4140*/  @P0 STG.E desc[UR36][R6.64+0x4], R25 ;  /* 0x0000041906000986 */ /* 0x000fe2000c101924 */
[C---:B------:R-:W-:Y:S01]  /*4150*/  ISETP.GT.AND P2, PT, R4.reuse, 0x8, PT ;  /* 0x000000080400780c */ /* 0x040fe20003f44270 */
[----:B------:R-:W-:Y:S01]  /*4160*/  IMAD.X R9, R67, 0x1, R7, P4 ;  /* 0x0000000143097824 */ /* 0x000fe200020e0607 */
[----:B------:R-:W-:Y:S01]  /*4170*/  ISETP.GT.AND P3, PT, R3, 0x8, P3 ;  /* 0x000000080300780c */ /* 0x000fe20001f64270 */
[-C--:B------:R-:W-:Y:S01]  /*4180*/  FMUL R33, R33, R57.reuse ;  /* 0x0000003921217220 */ /* 0x080fe20000400000 */
[----:B------:R-:W-:Y:S01]  /*4190*/  ISETP.GT.AND P0, PT, R4, 0x9, PT ;  /* 0x000000090400780c */ /* 0x000fe20003f04270 */
[-C--:B------:R-:W-:Y:S01]  /*41a0*/  FMUL R35, R35, R57.reuse ;  /* 0x0000003923237220 */ /* 0x080fe20000400000 */
[C---:B------:R-:W-:Y:S01]  /*41b0*/  ISETP.GT.AND P5, PT, R3.reuse, RZ, P2 ;  /* 0x000000ff0300720c */ /* 0x040fe200017a4270 */
[-C--:B0-----:R-:W-:Y:S01]  /*41c0*/  FMUL R5, R28, R57.reuse ;  /* 0x000000391c057220 */ /* 0x081fe20000400000 */
[----:B------:R-:W-:Y:S01]  /*41d0*/  ISETP.GT.AND P4, PT, R3, RZ, P0 ;  /* 0x000000ff0300720c */ /* 0x000fe20000784270 */
[----:B------:R-:W-:Y:S01]  /*41e0*/  FMUL R37, R37, R57 ;  /* 0x0000003925257220 */ /* 0x000fe20000400000 */
[----:B------:R-:W-:Y:S01]  /*41f0*/  F2FP.TF32.F32.PACK_B R11, R11 ;  /* 0x0000000bff0b723e */ /* 0x000fe200024050ff */
[----:B------:R-:W-:Y:S01]  /*4200*/  FMUL R39, R39, R57 ;  /* 0x0000003927277220 */ /* 0x000fe20000400000 */
[----:B------:R-:W-:Y:S01]  /*4210*/  F2FP.TF32.F32.PACK_B R27, R27 ;  /* 0x0000001bff1b723e */ /* 0x000fe200024050ff */
[----:B------:R-:W-:Y:S01]  /*4220*/  FMUL R41, R41, R57 ;  /* 0x0000003929297220 */ /* 0x000fe20000400000 */
[----:B------:R-:W-:Y:S01]  /*4230*/  F2FP.TF32.F32.PACK_B R5, R5 ;  /* 0x00000005ff05723e */ /* 0x000fe200024050ff */
[----:B------:R0:W-:Y:S01]  /*4240*/  @P1 STG.E desc[UR36][R8.64], R11 ;  /* 0x0000000b08001986 */ /* 0x0001e2000c101924 */
[----:B------:R-:W-:Y:S01]  /*4250*/  F2FP.TF32.F32.PACK_B R29, R29 ;  /* 0x0000001dff1d723e */ /* 0x000fe200024050ff */
[-C--:B------:R-:W-:Y:S01]  /*4260*/  FMUL R43, R43, R57.reuse ;  /* 0x000000392b2b7220 */ /* 0x080fe20000400000 */
[C---:B------:R-:W-:Y:S01]  /*4270*/  ISETP.GT.AND P1, PT, R4.reuse, 0x10, PT ;  /* 0x000000100400780c */ /* 0x040fe20003f24270 */
[----:B------:R-:W-:Y:S01]  /*4280*/  @P3 STG.E desc[UR36][R8.64+0x4], R27 ;  /* 0x0000041b08003986 */ /* 0x000fe2000c101924 */
[----:B------:R-:W-:Y:S01]  /*4290*/  ISETP.GT.AND P3, PT, R4, 0x11, PT ;  /* 0x000000110400780c */ /* 0x000fe20003f64270 */
[-C--:B------:R-:W-:Y:S01]  /*42a0*/  FMUL R45, R45, R57.reuse ;  /* 0x000000392d2d7220 */ /* 0x080fe20000400000 */
[C---:B------:R-:W-:Y:S01]  /*42b0*/  ISETP.GT.AND P2, PT, R3.reuse, 0x8, P2 ;  /* 0x000000080300780c */ /* 0x040fe20001744270 */
[----:B------:R1:W-:Y:S01]  /*42c0*/  @P5 STG.E desc[UR36][R6.64+0x20], R5 ;  /* 0x0000200506005986 */ /* 0x0003e2000c101924 */
[----:B------:R-:W-:Y:S01]  /*42d0*/  ISETP.GT.AND P0, PT, R3, 0x8, P0 ;  /* 0x000000080300780c */ /* 0x000fe20000704270 */
[-C--:B------:R-:W-:Y:S01]  /*42e0*/  FMUL R47, R47, R57.reuse ;  /* 0x000000392f2f7220 */ /* 0x080fe20000400000 */
[C---:B------:R-:W-:Y:S01]  /*42f0*/  ISETP.GT.AND P5, PT, R3.reuse, RZ, P1 ;  /* 0x000000ff0300720c */ /* 0x040fe20000fa4270 */
[----:B------:R-:W-:Y:S01]  /*4300*/  @P4 STG.E desc[UR36][R6.64+0x24], R29 ;  /* 0x0000241d06004986 */ /* 0x000fe2000c101924 */
        /* <DEDUP_REMOVED lines=8> */
[----:B-1----:R-:W-:Y:S01]  /*4390*/  FMUL R5, R34, R57 ;  /* 0x0000003922057220 */ /* 0x002fe20000400000 */
[----:B------:R-:W-:Y:S01]  /*43a0*/  F2FP.TF32.F32.PACK_B R33, R33 ;  /* 0x00000021ff21723e */ /* 0x000fe200024050ff */
[----:B------:R0:W-:Y:S01]  /*43b0*/  @P2 STG.E desc[UR36][R8.64+0x20], R11 ;  /* 0x0000200b08002986 */ /* 0x0001e2000c101924 */
[----:B------:R-:W-:Y:S01]  /*43c0*/  ISETP.GT.AND P1, PT, R3, 0x8, P1 ;  /* 0x000000080300780c */ /* 0x000fe20000f24270 */
[-C--:B------:R-:W-:Y:S01]  /*43d0*/  FMUL R21, R52, R57.reuse ;  /* 0x0000003934157220 */ /* 0x080fe20000400000 */
[C---:B------:R-:W-:Y:S01]  /*43e0*/  ISETP.GT.AND P2, PT, R4.reuse, 0x19, PT ;  /* 0x000000190400780c */ /* 0x040fe20003f44270 */
[----:B------:R-:W-:Y:S01]  /*43f0*/  @P0 STG.E desc[UR36][R8.64+0x24], R31 ;  /* 0x0000241f08000986 */ /* 0x000fe2000c101924 */
[----:B------:R-:W-:Y:S01]  /*4400*/  ISETP.GT.AND P0, PT, R4, 0x18, PT ;  /* 0x000000180400780c */ /* 0x000fe20003f04270 */
[----:B------:R-:W-:Y:S01]  /*4410*/  FMUL R53, R53, R57 ;  /* 0x0000003935357220 */ /* 0x000fe20000400000 */
[----:B------:R-:W-:Y:S01]  /*4420*/  F2FP.TF32.F32.PACK_B R5, R5 ;  /* 0x00000005ff05723e */ /* 0x000fe200024050ff */
[----:B------:R1:W-:Y:S01]  /*4430*/  @P5 STG.E desc[UR36][R6.64+0x40], R13 ;  /* 0x0000400d06005986 */ /* 0x0003e2000c101924 */
[----:B------:R-:W-:Y:S01]  /*4440*/  ISETP.GT.AND P5, PT, R3, RZ, P0 ;  /* 0x000000ff0300720c */ /* 0x000fe200007a4270 */
[----:B------:R-:W-:Y:S01]  /*4450*/  FMUL R55, R55, R57 ;  /* 0x0000003937377220 */ /* 0x000fe20000400000 */
[----:B------:R-:W-:Y:S01]  /*4460*/  F2FP.TF32.F32.PACK_B R35, R35 ;  /* 0x00000023ff23723e */ /* 0x000fe200024050ff */
[----:B------:R-:W-:Y:S01]  /*4470*/  @P4 STG.E desc[UR36][R6.64+0x44], R33 ;  /* 0x0000442106004986 */ /* 0x000fe2000c101924 */
[C---:B------:R-:W-:Y:S01]  /*4480*/  ISETP.GT.AND P4, PT, R3.reuse, 0x8, P3 ;  /* 0x000000080300780c */ /* 0x040fe20001f84270 */
[----:B0-----:R-:W-:Y:S01]  /*4490*/  FMUL R11, R36, R57 ;  /* 0x00000039240b7220 */ /* 0x001fe20000400000 */
[----:B------:R-:W-:Y:S01]  /*44a0*/  ISETP.GT.AND P3, PT, R3, RZ, P2 ;  /* 0x000000ff0300720c */ /* 0x000fe20001764270 */
[----:B------:R0:W-:Y:S01]  /*44b0*/  @P1 STG.E desc[UR36][R8.64+0x40], R5 ;  /* 0x0000400508001986 */ /* 0x0001e2000c101924 */
[----:B------:R-:W-:-:S02]  /*44c0*/  F2FP.TF32.F32.PACK_B R37, R37 ;  /* 0x00000025ff25723e */ /* 0x000fc400024050ff */
[----:B------:R-:W-:Y:S01]  /*44d0*/  F2FP.TF32.F32.PACK_B R11, R11 ;  /* 0x0000000bff0b723e */ /* 0x000fe200024050ff */
[----:B-1----:R-:W-:Y:S01]  /*44e0*/  FMUL R13, R40, R57 ;  /* 0x00000039280d7220 */ /* 0x002fe20000400000 */
[----:B------:R-:W-:Y:S02]  /*44f0*/  ISETP.GT.AND P1, PT, R4, 0x20, PT ;  /* 0x000000200400780c */ /* 0x000fe40003f24270 */
[C---:B------:R-:W-:Y:S02]  /*4500*/  ISETP.GT.AND P0, PT, R3.reuse, 0x8, P0 ;  /* 0x000000080300780c */ /* 0x040fe40000704270 */
[----:B------:R-:W-:Y:S01]  /*4510*/  F2FP.TF32.F32.PACK_B R39, R39 ;  /* 0x00000027ff27723e */ /* 0x000fe200024050ff */
[----:B------:R-:W-:Y:S01]  /*4520*/  @P4 STG.E desc[UR36][R8.64+0x44], R35 ;  /* 0x0000442308004986 */ /* 0x000fe2000c101924 */
[C---:B------:R-:W-:Y:S01]  /*4530*/  ISETP.GT.AND P4, PT, R3.reuse, 0x8, P2 ;  /* 0x000000080300780c */ /* 0x040fe20001784270 */
[----:B0-----:R-:W-:Y:S01]  /*4540*/  FMUL R5, R38, R57 ;  /* 0x0000003926057220 */ /* 0x001fe20000400000 */
[----:B------:R-:W-:Y:S01]  /*4550*/  ISETP.GT.AND P2, PT, R4, 0x21, PT ;  /* 0x000000210400780c */ /* 0x000fe20003f44270 */
[----:B------:R0:W-:Y:S01]  /*4560*/  @P5 STG.E desc[UR36][R6.64+0x60], R11 ;  /* 0x0000600b06005986 */ /* 0x0001e2000c101924 */
[----:B------:R-:W-:-:S02]  /*4570*/  ISETP.GT.AND P5, PT, R3, RZ, P1 ;  /* 0x000000ff0300720c */ /* 0x000fc40000fa4270 */
[----:B------:R-:W-:Y:S01]  /*4580*/  F2FP.TF32.F32.PACK_B R5, R5 ;  /* 0x00000005ff05723e */ /* 0x000fe200024050ff */
[----:B------:R-:W-:Y:S01]  /*4590*/  @P3 STG.E desc[UR36][R6.64+0x64], R37 ;  /* 0x0000642506003986 */ /* 0x000fe2000c101924 */
[C---:B------:R-:W-:Y:S02]  /*45a0*/  ISETP.GT.AND P3, PT, R3.reuse, RZ, P2 ;  /* 0x000000ff0300720c */ /* 0x040fe40001764270 */
[----:B------:R-:W-:Y:S01]  /*45b0*/  F2FP.TF32.F32.PACK_B R13, R13 ;  /* 0x0000000dff0d723e */ /* 0x000fe200024050ff */
[----:B------:R1:W-:Y:S01]  /*45c0*/  @P0 STG.E desc[UR36][R8.64+0x60], R5 ;  /* 0x0000600508000986 */ /* 0x0003e2000c101924 */
[----:B------:R-:W-:Y:S02]  /*45d0*/  F2FP.TF32.F32.PACK_B R41, R41 ;  /* 0x00000029ff29723e */ /* 0x000fe400024050ff */
[----:B------:R-:W-:Y:S01]  /*45e0*/  ISETP.GT.AND P1, PT, R3, 0x8, P1 ;  /* 0x000000080300780c */ /* 0x000fe20000f24270 */
[----:B------:R-:W-:Y:S01]  /*45f0*/  @P4 STG.E desc[UR36][R8.64+0x64], R39 ;  /* 0x0000642708004986 */ /* 0x000fe2000c101924 */
[----:B------:R-:W-:Y:S01]  /*4600*/  ISETP.GT.AND P4, PT, R4, 0x28, PT ;  /* 0x000000280400780c */ /* 0x000fe20003f84270 */
[----:B0-----:R-:W-:Y:S01]  /*4610*/  FMUL R11, R44, R57 ;  /* 0x000000392c0b7220 */ /* 0x001fe20000400000 */
[----:B------:R-:W-:Y:S01]  /*4620*/  F2FP.TF32.F32.PACK_B R43, R43 ;  /* 0x0000002bff2b723e */ /* 0x000fe200024050ff */
[----:B------:R0:W-:Y:S01]  /*4630*/  @P5 STG.E desc[UR36][R6.64+0x80], R13 ;  /* 0x0000800d06005986 */ /* 0x0001e2000c101924 */
[----:B------:R-:W-:-:S02]  /*4640*/  ISETP.GT.AND P5, PT, R4, 0x29, PT ;  /* 0x000000290400780c */ /* 0x000fc40003fa4270 */
[----:B------:R-:W-:Y:S01]  /*4650*/  F2FP.TF32.F32.PACK_B R11, R11 ;  /* 0x0000000bff0b723e */ /* 0x000fe200024050ff */
[----:B------:R-:W-:Y:S01]  /*4660*/  @P3 STG.E desc[UR36][R6.64+0x84], R41 ;  /* 0x0000842906003986 */ /* 0x000fe2000c101924 */
[C---:B------:R-:W-:Y:S01]  /*4670*/  ISETP.GT.AND P3, PT, R3.reuse, 0x8, P2 ;  /* 0x000000080300780c */ /* 0x040fe20001764270 */
[-C--:B-1----:R-:W-:Y:S01]  /*4680*/  FMUL R5, R42, R57.reuse ;  /* 0x000000392a057220 */ /* 0x082fe20000400000 */
[C---:B------:R-:W-:Y:S02]  /*4690*/  ISETP.GT.AND P2, PT, R3.reuse, RZ, P4 ;  /* 0x000000ff0300720c */ /* 0x040fe40002744270 */
[C---:B------:R-:W-:Y:S02]  /*46a0*/  ISETP.GT.AND P0, PT, R3.reuse, RZ, P5 ;  /* 0x000000ff0300720c */ /* 0x040fe40002f04270 */
[----:B------:R-:W-:Y:S01]  /*46b0*/  ISETP.GT.AND P4, PT, R3, 0x8, P4 ;  /* 0x000000080300780c */ /* 0x000fe20002784270 */
[----:B0-----:R-:W-:Y:S01]  /*46c0*/  FMUL R13, R46, R57 ;  /* 0x000000392e0d7220 */ /* 0x001fe20000400000 */
[----:B------:R-:W-:-:S02]  /*46d0*/  F2FP.TF32.F32.PACK_B R5, R5 ;  /* 0x00000005ff05723e */ /* 0x000fc400024050ff */
[----:B------:R-:W-:Y:S02]  /*46e0*/  F2FP.TF32.F32.PACK_B R45, R45 ;  /* 0x0000002dff2d723e */ /* 0x000fe400024050ff */
[----:B------:R-:W-:Y:S01]  /*46f0*/  ISETP.GT.AND P5, PT, R3, 0x8, P5 ;  /* 0x000000080300780c */ /* 0x000fe20002fa4270 */
[----:B------:R0:W-:Y:S01]  /*4700*/  @P1 STG.E desc[UR36][R8.64+0x80], R5 ;  /* 0x0000800508001986 */ /* 0x0001e2000c101924 */
[C---:B------:R-:W-:Y:S02]  /*4710*/  ISETP.GT.AND P1, PT, R4.reuse, 0x38, PT ;  /* 0x000000380400780c */ /* 0x040fe40003f24270 */
[----:B------:R-:W-:Y:S01]  /*4720*/  F2FP.TF32.F32.PACK_B R13, R13 ;  /* 0x0000000dff0d723e */ /* 0x000fe200024050ff */
[----:B------:R-:W-:Y:S01]  /*4730*/  @P3 STG.E desc[UR36][R8.64+0x84], R43 ;  /* 0x0000842b08003986 */ /* 0x000fe2000c101924 */
[C---:B------:R-:W-:Y:S02]  /*4740*/  ISETP.GT.AND P3, PT, R4.reuse, 0x30, PT ;  /* 0x000000300400780c */ /* 0x040fe40003f64270 */
[----:B------:R-:W-:Y:S01]  /*4750*/  F2FP.TF32.F32.PACK_B R47, R47 ;  /* 0x0000002fff2f723e */ /* 0x000fe200024050ff */
[----:B------:R1:W-:Y:S01]  /*4760*/  @P2 STG.E desc[UR36][R6.64+0xa0], R11 ;  /* 0x0000a00b06002986 */ /* 0x0003e2000c101924 */
[----:B------:R-:W-:-:S02]  /*4770*/  ISETP.GT.AND P2, PT, R4, 0x31, PT ;  /* 0x000000310400780c */ /* 0x000fc40003f44270 */
[----:B------:R-:W-:Y:S01]  /*4780*/  F2FP.TF32.F32.PACK_B R49, R49 ;  /* 0x00000031ff31723e */ /* 0x000fe200024050ff */
[----:B------:R-:W-:Y:S01]  /*4790*/  @P0 STG.E desc[UR36][R6.64+0xa4], R45 ;  /* 0x0000a42d06000986 */ /* 0x000fe2000c101924 */
[----:B------:R-:W-:Y:S01]  /*47a0*/  ISETP.GT.AND P0, PT, R4, 0x39, PT ;  /* 0x000000390400780c */ /* 0x000fe20003f04270 */
[----:B------:R-:W-:Y:S01]  /*47b0*/  @P4 IMAD.MOV.U32 R4, RZ, RZ, R8 ;  /* 0x000000ffff044224 */ /* 0x000fe200078e0008 */
[----:B------:R-:W-:Y:S01]  /*47c0*/  F2FP.TF32.F32.PACK_B R15, R15 ;  /* 0x0000000fff0f723e */ /* 0x000fe200024050ff */
[----:B0-----:R-:W-:Y:S01]  /*47d0*/  @P4 IMAD.MOV.U32 R5, RZ, RZ, R9 ;  /* 0x000000ffff054224 */ /* 0x001fe200078e0009 */
[----:B------:R-:W-:Y:S02]  /*47e0*/  F2FP.TF32.F32.PACK_B R51, R51 ;  /* 0x00000033ff33723e */ /* 0x000fe400024050ff */
[----:B------:R-:W-:Y:S01]  /*47f0*/  F2FP.TF32.F32.PACK_B R21, R21 ;  /* 0x00000015ff15723e */ /* 0x000fe200024050ff */
[----:B-1----:R-:W-:Y:S01]  /*4800*/  FMUL R11, R48, R57 ;  /* 0x00000039300b7220 */ /* 0x002fe20000400000 */
[----:B------:R0:W-:Y:S01]  /*4810*/  @P4 STG.E desc[UR36][R4.64+0xa0], R13 ;  /* 0x0000a00d04004986 */ /* 0x0001e2000c101924 */
[----:B------:R-:W-:-:S02]  /*4820*/  ISETP.GT.AND P4, PT, R3, RZ, P3 ;  /* 0x000000ff0300720c */ /* 0x000fc40001f84270 */
[----:B------:R-:W-:Y:S02]  /*4830*/  ISETP.GT.AND P3, PT, R3, 0x8, P3 ;  /* 0x000000080300780c */ /* 0x000fe40001f64270 */
[----:B------:R-:W-:Y:S02]  /*4840*/  F2FP.TF32.F32.PACK_B R11, R11 ;  /* 0x0000000bff0b723e */ /* 0x000fe400024050ff */
[----:B------:R-:W-:Y:S02]  /*4850*/  F2FP.TF32.F32.PACK_B R53, R53 ;  /* 0x00000035ff35723e */ /* 0x000fe400024050ff */
[----:B------:R-:W-:Y:S01]  /*4860*/  F2FP.TF32.F32.PACK_B R55, R55 ;  /* 0x00000037ff37723e */ /* 0x000fe200024050ff */
[----:B0-----:R-:W-:Y:S02]  /*4870*/  @P5 IMAD.MOV.U32 R4, RZ, RZ, R8 ;  /* 0x000000ffff045224 */ /* 0x001fe400078e0008 */
[----:B------:R-:W-:Y:S01]  /*4880*/  FMUL R13, R54, R57 ;  /* 0x00000039360d7220 */ /* 0x000fe20000400000 */
[----:B------:R-:W-:-:S04]  /*4890*/  @P5 IMAD.MOV.U32 R5, RZ, RZ, R9 ;  /* 0x000000ffff055224 */ /* 0x000fc800078e0009 */
[----:B------:R-:W-:Y:S01]  /*48a0*/  F2FP.TF32.F32.PACK_B R13, R13 ;  /* 0x0000000dff0d723e */ /* 0x000fe200024050ff */
[----:B------:R0:W-:Y:S01]  /*48b0*/  @P5 STG.E desc[UR36][R4.64+0xa4], R47 ;  /* 0x0000a42f04005986 */ /* 0x0001e2000c101924 */
[C---:B------:R-:W-:Y:S02]  /*48c0*/  ISETP.GT.AND P5, PT, R3.reuse, RZ, P2 ;  /* 0x000000ff0300720c */ /* 0x040fe400017a4270 */
[----:B------:R-:W-:Y:S01]  /*48d0*/  ISETP.GT.AND P2, PT, R3, 0x8, P2 ;  /* 0x000000080300780c */ /* 0x000fe20001744270 */
[----:B0-----:R-:W-:Y:S02]  /*48e0*/  @P4 IMAD.MOV.U32 R4, RZ, RZ, R6 ;  /* 0x000000ffff044224 */ /* 0x001fe400078e0006 */
[----:B------:R-:W-:-:S05]  /*48f0*/  @P4 IMAD.MOV.U32 R5, RZ, RZ, R7 ;  /* 0x000000ffff054224 */ /* 0x000fca00078e0007 */
        /* <DEDUP_REMOVED lines=10> */
[----:B------:R0:W-:Y:S02]  /*49a0*/  @P3 STG.E desc[UR36][R4.64+0xc0], R15 ;  /* 0x0000c00f04003986 */ /* 0x0001e4000c101924 */
[----:B0-----:R-:W-:Y:S02]  /*49b0*/  @P2 IMAD.MOV.U32 R4, RZ, RZ, R8 ;  /* 0x000000ffff042224 */ /* 0x001fe400078e0008 */
[----:B------:R-:W-:-:S05]  /*49c0*/  @P2 IMAD.MOV.U32 R5, RZ, RZ, R9 ;  /* 0x000000ffff052224 */ /* 0x000fca00078e0009 */
[----:B------:R0:W-:Y:S02]  /*49d0*/  @P2 STG.E desc[UR36][R4.64+0xc4], R51 ;  /* 0x0000c43304002986 */ /* 0x0001e4000c101924 */
[----:B0-----:R-:W-:Y:S02]  /*49e0*/  @P4 IMAD.MOV.U32 R4, RZ, RZ, R6 ;  /* 0x000000ffff044224 */ /* 0x001fe400078e0006 */
[----:B------:R-:W-:-:S05]  /*49f0*/  @P4 IMAD.MOV.U32 R5, RZ, RZ, R7 ;  /* 0x000000ffff054224 */ /* 0x000fca00078e0007 */
[----:B------:R0:W-:Y:S04]  /*4a00*/  @P4 STG.E desc[UR36][R4.64+0xe0], R21 ;  /* 0x0000e01504004986 */ /* 0x0001e8000c101924 */
[----:B------:R1:W-:Y:S01]  /*4a10*/  @P5 STG.E desc[UR36][R6.64+0xe4], R53 ;  /* 0x0000e43506005986 */ /* 0x0003e2000c101924 */
[----:B0-----:R-:W-:Y:S02]  /*4a20*/  @P1 IMAD.MOV.U32 R4, RZ, RZ, R8 ;  /* 0x000000ffff041224 */ /* 0x001fe400078e0008 */
[----:B------:R-:W-:-:S05]  /*4a30*/  @P1 IMAD.MOV.U32 R5, RZ, RZ, R9 ;  /* 0x000000ffff051224 */ /* 0x000fca00078e0009 */
[----:B------:R1:W-:Y:S04]  /*4a40*/  @P1 STG.E desc[UR36][R4.64+0xe0], R13 ;  /* 0x0000e00d04001986 */ /* 0x0003e8000c101924 */
[----:B------:R1:W-:Y:S02]  /*4a50*/  @P0 STG.E desc[UR36][R8.64+0xe4], R55 ;  /* 0x0000e43708000986 */ /* 0x0003e4000c101924 */
.L_x_102:
[----:B------:R-:W-:Y:S05]  /*4a60*/  BSYNC B0 ;  /* 0x0000000000007941 */ /* 0x000fea0003800000 */
.L_x_40:
[----:B------:R-:W-:Y:S01]  /*4a70*/  ULDC UR4, c[0x0][0xc] ;  /* 0x0000030000047ab9 */ /* 0x000fe20000000800 */
[----:B------:R-:W-:Y:S01]  /*4a80*/  ULDC UR5, c[0x0][0x10] ;  /* 0x0000040000057ab9 */ /* 0x000fe20000000800 */
[----:B------:R-:W0:Y:S01]  /*4a90*/  LDC R3, c[0x0][0x14] ;  /* 0x00000500ff037b82 */ /* 0x000e220000000800 */
[----:B------:R-:W-:Y:S01]  /*4aa0*/  UIMAD.WIDE.U32 UR4, UR4, UR5, URZ ;  /* 0x00000005040472a5 */ /* 0x000fe2000f8e003f */
[----:B------:R-:W-:Y:S02]  /*4ab0*/  IMAD.MOV.U32 R61, RZ, RZ, -0x1 ;  /* 0xffffffffff3d7424 */ /* 0x000fe400078e00ff */
[----:B--2---:R-:W-:-:S03]  /*4ac0*/  IMAD.MOV.U32 R59, RZ, RZ, -0x1 ;  /* 0xffffffffff3b7424 */ /* 0x004fc600078e00ff */
[----:B0-----:R-:W-:-:S04]  /*4ad0*/  IMAD.WIDE.U32 R16, R3, UR4, R16 ;  /* 0x0000000403107c25 */ /* 0x001fc8000f8e0010 */
[----:B------:R-:W-:Y:S01]  /*4ae0*/  IMAD R3, R3, UR5, RZ ;  /* 0x0000000503037c24 */ /* 0x000fe2000f8e02ff */
[----:B------:R-:W-:Y:S02]  /*4af0*/  ULDC.64 UR4, c[0x0][0x650] ;  /* 0x0001940000047ab9 */ /* 0x000fe40000000a00 */
[----:B------:R-:W-:Y:S01]  /*4b00*/  ISETP.GE.U32.AND P0, PT, R16, UR4, PT ;  /* 0x0000000410007c0c */ /* 0x000fe2000bf06070 */
[--C-:B------:R-:W-:Y:S01]  /*4b10*/  IMAD.IADD R17, R17, 0x1, R3.reuse ;  /* 0x0000000111117824 */ /* 0x100fe200078e0203 */
[----:B------:R-:W-:-:S04]  /*4b20*/  PRMT R3, RZ, 0x7610, R3 ;  /* 0x00007610ff037816 */ /* 0x000fc80000000003 */
[----:B------:R-:W-:-:S13]  /*4b30*/  ISETP.GE.U32.AND.EX P0, PT, R17, UR5, PT, P0 ;  /* 0x0000000511007c0c */ /* 0x000fda000bf06100 */
[----:B------:R-:W-:Y:S05]  /*4b40*/  @P0 BRA `(.L_x_103) ;  /* 0x0000000400640947 */ /* 0x000fea0003800000 */
[----:B-1--4-:R-:W0:Y:S01]  /*4b50*/  S2R R12, SR_CTAID.X ;  /* 0x00000000000c7919 */ /* 0x012e220000002500 */
[----:B---3--:R-:W1:Y:S01]  /*4b60*/  LDC.64 R10, c[0x0][0x628] ;  /* 0x00018a00ff0a7b82 */ /* 0x008e620000000a00 */
[----:B------:R-:W-:Y:S01]  /*4b70*/  ULDC UR4, c[0x0][0x150] ;  /* 0x0000540000047ab9 */ /* 0x000fe20000000800 */
[----:B------:R-:W-:Y:S01]  /*4b80*/  IMAD.MOV.U32 R8, RZ, RZ, R16 ;  /* 0x000000ffff087224 */ /* 0x000fe200078e0010 */
[----:B-----5:R-:W2:Y:S01]  /*4b90*/  S2R R22, SR_CTAID.Y ;  /* 0x0000000000167919 */ /* 0x020ea20000002600 */
[----:B------:R-:W-:-:S04]  /*4ba0*/  IMAD.MOV.U32 R9, RZ, RZ, R17 ;  /* 0x000000ffff097224 */ /* 0x000fc800078e0011 */
[----:B------:R-:W3:Y:S08]  /*4bb0*/  LDC R21, c[0x0][0x144] ;  /* 0x00005100ff157b82 */ /* 0x000ef00000000800 */
[----:B------:R-:W4:Y:S08]  /*4bc0*/  LDC R0, c[0x0][0x630] ;  /* 0x00018c00ff007b82 */ /* 0x000f300000000800 */
[----:B------:R-:W2:Y:S01]  /*4bd0*/  LDC.64 R14, c[0x0][0x620] ;  /* 0x00018800ff0e7b82 */ /* 0x000ea20000000a00 */
[----:B-1----:R-:W-:-:S04]  /*4be0*/  ISETP.NE.U32.AND P0, PT, R10, RZ, PT ;  /* 0x000000ff0a00720c */ /* 0x002fc80003f05070 */
[----:B------:R-:W-:Y:S02]  /*4bf0*/  ISETP.NE.AND.EX P0, PT, R11, RZ, PT, P0 ;  /* 0x000000ff0b00720c */ /* 0x000fe40003f05300 */
[----:B0-----:R-:W-:-:S05]  /*4c00*/  I2FP.F32.U32 R3, R12 ;  /* 0x0000000c00037245 */ /* 0x001fca0000201000 */
[----:B------:R-:W-:-:S04]  /*4c10*/  FMUL R3, R3, UR4 ;  /* 0x0000000403037c20 */ /* 0x000fc80008400000 */
[----:B------:R0:W1:Y:S02]  /*4c20*/  F2I.U32.TRUNC.NTZ R20, R3 ;  /* 0x0000000300147305 */ /* 0x000064000020f000 */
[----:B---34-:R-:W-:Y:S05]  /*4c30*/  @!P0 BRA `(.L_x_104) ;  /* 0x0000000000288947 */ /* 0x018fea0003800000 */
[----:B0-----:R-:W0:Y:S02]  /*4c40*/  LDC R3, c[0x0][0x634] ;  /* 0x00018d00ff037b82 */ /* 0x001e240000000800 */
        /* <DEDUP_REMOVED lines=9> */
.L_x_104:
[----:B------:R-:W3:Y:S01]  /*4ce0*/  LDC.64 R26, c[0x0][0x640] ;  /* 0x00019000ff1a7b82 */ /* 0x000ee20000000a00 */
[-CC-:B------:R-:W-:Y:S01]  /*4cf0*/  SHF.R.U64 R59, R8, R0.reuse, R9.reuse ;  /* 0x00000000083b7219 */ /* 0x180fe20000001209 */
[----:B-1----:R-:W-:Y:S01]  /*4d00*/  IMAD.MOV R20, RZ, RZ, -R20 ;  /* 0x000000ffff147224 */ /* 0x002fe200078e0a14 */
[----:B------:R-:W-:Y:S01]  /*4d10*/  SHF.R.U32.HI R0, RZ, R0, R9 ;  /* 0x00000000ff007219 */ /* 0x000fe20000011609 */
[----:B------:R-:W-:Y:S01]  /*4d20*/  ULDC UR4, c[0x0][0x154] ;  /* 0x0000550000047ab9 */ /* 0x000fe20000000800 */
[----:B0-----:R-:W-:Y:S01]  /*4d30*/  IADD3 R3, P0, RZ, -R59, RZ ;  /* 0x8000003bff037210 */ /* 0x001fe20007f1e0ff */
[----:B------:R-:W-:Y:S02]  /*4d40*/  IMAD R21, R21, R20, R12 ;  /* 0x0000001415157224 */ /* 0x000fe400078e020c */
[----:B------:R-:W0:Y:S01]  /*4d50*/  LDC R6, c[0x0][0x618] ;  /* 0x00018600ff067b82 */ /* 0x000e220000000800 */
[----:B------:R-:W-:Y:S02]  /*4d60*/  IMAD.MOV.U32 R7, RZ, RZ, 0x1 ;  /* 0x00000001ff077424 */ /* 0x000fe400078e00ff */
[----:B------:R-:W-:-:S04]  /*4d70*/  IMAD.X R5, RZ, RZ, ~R0, P0 ;  /* 0x000000ffff057224 */ /* 0x000fc800000e0e00 */
[-C--:B--2---:R-:W-:Y:S01]  /*4d80*/  IMAD R0, R5, R14.reuse, RZ ;  /* 0x0000000e05007224 */ /* 0x084fe200078e02ff */
[----:B------:R-:W1:Y:S01]  /*4d90*/  LDC R8, c[0x0][0x608] ;  /* 0x00018200ff087b82 */ /* 0x000e620000000800 */
[----:B------:R-:W-:-:S04]  /*4da0*/  IMAD.WIDE.U32 R4, R3, R14, R16 ;  /* 0x0000000e03047225 */ /* 0x000fc800078e0010 */
[----:B------:R-:W-:Y:S01]  /*4db0*/  IMAD R3, R3, R15, R0 ;  /* 0x0000000f03037224 */ /* 0x000fe200078e0200 */
[----:B------:R-:W-:Y:S02]  /*4dc0*/  I2FP.F32.U32 R0, R22 ;  /* 0x0000001600007245 */ /* 0x000fe40000201000 */
[----:B------:R-:W2:Y:S01]  /*4dd0*/  LDC R24, c[0x0][0x658] ;  /* 0x00019600ff187b82 */ /* 0x000ea20000000800 */
[----:B------:R-:W-:Y:S01]  /*4de0*/  IMAD.IADD R3, R5, 0x1, R3 ;  /* 0x0000000105037824 */ /* 0x000fe200078e0203 */
[----:B---3--:R-:W-:Y:S01]  /*4df0*/  ISETP.NE.U32.AND P0, PT, R26, RZ, PT ;  /* 0x000000ff1a00720c */ /* 0x008fe20003f05070 */
[----:B------:R-:W-:Y:S01]  /*4e00*/  FMUL R0, R0, UR4 ;  /* 0x0000000400007c20 */ /* 0x000fe20008400000 */
[----:B------:R-:W-:Y:S02]  /*4e10*/  IMAD.MOV.U32 R5, RZ, RZ, -0x1 ;  /* 0xffffffffff057424 */ /* 0x000fe400078e00ff */
[----:B------:R-:W-:Y:S01]  /*4e20*/  ISETP.NE.AND.EX P0, PT, R27, RZ, PT, P0 ;  /* 0x000000ff1b00720c */ /* 0x000fe20003f05300 */
[----:B------:R3:W4:Y:S01]  /*4e30*/  F2I.U32.TRUNC.NTZ R13, R0 ;  /* 0x00000000000d7305 */ /* 0x000722000020f000 */
[----:B------:R-:W3:Y:S01]  /*4e40*/  LDC R15, c[0x0][0x148] ;  /* 0x00005200ff0f7b82 */ /* 0x000ee20000000800 */
[----:B0-----:R-:W-:-:S02]  /*4e50*/  SHF.R.U64 R12, R4, R6, R3 ;  /* 0x00000006040c7219 */ /* 0x001fc40000001203 */
[----:B------:R-:W-:-:S05]  /*4e60*/  SHF.R.U32.HI R3, RZ, R6, R3 ;  /* 0x00000006ff037219 */ /* 0x000fca0000011603 */
[----:B------:R-:W0:Y:S01]  /*4e70*/  LDC R20, c[0x0][0x600] ;  /* 0x00018000ff147b82 */ /* 0x000e220000000800 */
[-CC-:B-1----:R-:W-:Y:S02]  /*4e80*/  SHF.R.U64 R10, R12, R8.reuse, R3.reuse ;  /* 0x000000080c0a7219 */ /* 0x182fe40000001203 */
[----:B------:R-:W-:-:S05]  /*4e90*/  SHF.R.U32.HI R3, RZ, R8, R3 ;  /* 0x00000008ff037219 */ /* 0x000fca0000011603 */
[----:B------:R-:W1:Y:S01]  /*4ea0*/  LDC R25, c[0x0][0x648] ;  /* 0x00019200ff197b82 */ /* 0x000e620000000800 */
[-C--:B--2---:R-:W-:Y:S02]  /*4eb0*/  SHF.L.U32 R4, R5, R24.reuse, RZ ;  /* 0x0000001805047219 */ /* 0x084fe400000006ff */
[-CC-:B------:R-:W-:Y:S02]  /*4ec0*/  SHF.R.U64 R14, R10, R24.reuse, R3.reuse ;  /* 0x000000180a0e7219 */ /* 0x180fe40000001203 */
[----:B------:R-:W-:Y:S02]  /*4ed0*/  SHF.R.U32.HI R5, RZ, R24, R3 ;  /* 0x00000018ff057219 */ /* 0x000fe40000011603 */
[----:B------:R-:W-:Y:S01]  /*4ee0*/  LOP3.LUT R23, RZ, R4, RZ, 0x33, !PT ;  /* 0x00000004ff177212 */ /* 0x000fe200078e33ff */
[----:B------:R-:W2:Y:S01]  /*4ef0*/  LDC R28, c[0x0][0x638] ;  /* 0x00018e00ff1c7b82 */ /* 0x000ea20000000800 */
[----:B------:R-:W-:Y:S01]  /*4f00*/  SHF.L.U32 R24, R7, R24, RZ ;  /* 0x0000001807187219 */ /* 0x000fe200000006ff */
[----:B------:R-:W-:-:S06]  /*4f10*/  IMAD.MOV.U32 R4, RZ, RZ, R14 ;  /* 0x000000ffff047224 */ /* 0x000fcc00078e000e */
[----:B------:R-:W0:Y:S01]  /*4f20*/  LDC R29, c[0x0][0x610] ;  /* 0x00018400ff1d7b82 */ /* 0x000e220000000800 */
[----:B----4-:R-:W-:Y:S05]  /*4f30*/  @!P0 BRA `(.L_x_105) ;  /* 0x0000000000288947 */ /* 0x010fea0003800000 */
[----:B------:R-:W4:Y:S02]  /*4f40*/  LDC R3, c[0x0][0x64c] ;  /* 0x00019300ff037b82 */ /* 0x000f240000000800 */
[----:B----4-:R-:W-:-:S05]  /*4f50*/  IADD3 R3, P0, R14, R3, RZ ;  /* 0x000000030e037210 */ /* 0x010fca0007f1e0ff */
        /* <DEDUP_REMOVED lines=8> */
.L_x_105:
[----:B------:R-:W-:Y:S01]  /*4fe0*/  ISETP.NE.AND P0, PT, R2, 0x1, PT ;  /* 0x000000010200780c */ /* 0x000fe20003f05270 */
[----:B0-----:R-:W-:Y:S01]  /*4ff0*/  VIADD R7, R20, 0xffffffff ;  /* 0xffffffff14077836 */ /* 0x001fe20000000000 */
[----:B-1-3--:R-:W-:Y:S01]  /*5000*/  SHF.R.U64 R0, R4, R25, R5 ;  /* 0x0000001904007219 */ /* 0x00afe20000001205 */
[----:B------:R-:W-:Y:S01]  /*5010*/  IMAD.MOV R13, RZ, RZ, -R13 ;  /* 0x000000ffff0d7224 */ /* 0x000fe200078e0a0d */
[----:B------:R-:W-:Y:S01]  /*5020*/  LOP3.LUT R5, R10, R23, RZ, 0xc0, !PT ;  /* 0x000000170a057212 */ /* 0x000fe200078ec0ff */
[----:B------:R-:W-:Y:S01]  /*5030*/  IMAD.MOV.U32 R4, RZ, RZ, 0x1 ;  /* 0x00000001ff047424 */ /* 0x000fe200078e00ff */
[----:B------:R-:W-:Y:S01]  /*5040*/  LOP3.LUT R12, R12, R7, RZ, 0xc0, !PT ;  /* 0x000000070c0c7212 */ /* 0x000fe200078ec0ff */
[----:B------:R-:W-:Y:S02]  /*5050*/  IMAD.MOV R3, RZ, RZ, -R0 ;  /* 0x000000ffff037224 */ /* 0x000fe400078e0a00 */
[----:B------:R-:W-:Y:S02]  /*5060*/  IMAD R0, R24, R0, R5 ;  /* 0x0000000018007224 */ /* 0x000fe400078e0205 */
[----:B--2---:R-:W-:-:S02]  /*5070*/  IMAD R3, R3, R28, R14 ;  /* 0x0000001c03037224 */ /* 0x004fc400078e020e */
[----:B------:R-:W-:Y:S02]  /*5080*/  @P0 IMAD R21, R15, R13, R22 ;  /* 0x0000000d0f150224 */ /* 0x000fe400078e0216 */
[----:B------:R-:W-:Y:S01]  /*5090*/  IMAD R5, R3, R20, R12 ;  /* 0x0000001403057224 */ /* 0x000fe200078e020c */
[----:B------:R-:W-:Y:S01]  /*50a0*/  PRMT R3, R4, 0x7610, R3 ;  /* 0x0000761004037816 */ /* 0x000fe20000000003 */
[----:B------:R-:W-:-:S05]  /*50b0*/  IMAD R0, R0, R29, R21 ;  /* 0x0000001d00007224 */ /* 0x000fca00078e0215 */
[----:B------:R-:W-:Y:S02]  /*50c0*/  SEL R61, R5, R0, !P0 ;  /* 0x00000000053d7207 */ /* 0x000fe40004000000 */
[----:B------:R-:W-:-:S07]  /*50d0*/  SEL R0, R0, R5, !P0 ;  /* 0x0000000500007207 */ /* 0x000fce0004000000 */
.L_x_103:
[----:B------:R-:W-:Y:S01]  /*50e0*/  LOP3.LUT P0, RZ, R3, 0xff, RZ, 0xc0, !PT ;  /* 0x000000ff03ff7812 */ /* 0x000fe2000780c0ff */
[----:B------:R-:W-:-:S12]  /*50f0*/  IMAD.MOV.U32 R60, RZ, RZ, R0 ;  /* 0x000000ffff3c7224 */ /* 0x000fd800078e0000 */
[----:B------:R-:W-:Y:S05]  /*5100*/  @P0 BRA `(.L_x_106) ;  /* 0xffffffbc00bc0947 */ /* 0x000fea000383ffff */
[----:B------:R-:W-:Y:S05]  /*5110*/  EXIT ;  /* 0x000000000000794d */ /* 0x000fea0003800000 */
.L_x_4:
[----:B0-----:R-:W-:Y:S01]  /*5120*/  ULDC.64 UR4, c[0x0][0x650] ;  /* 0x0001940000047ab9 */ /* 0x001fe20000000a00 */
        /* <DEDUP_REMOVED lines=25> */
.L_x_108:
[-CC-:B------:R-:W-:Y:S01]  /*52c0*/  SHF.R.U64 R29, R10, R14.reuse, R11.reuse ;  /* 0x0000000e0a1d7219 */ /* 0x180fe2000000120b */
[----:B------:R-:W0:Y:S01]  /*52d0*/  LDC.64 R22, c[0x0][0x640] ;  /* 0x00019000ff167b82 */ /* 0x000e220000000a00 */
[----:B------:R-:W-:Y:S01]  /*52e0*/  SHF.R.U32.HI R5, RZ, R14, R11 ;  /* 0x0000000eff057219 */ /* 0x000fe2000001160b */
[----:B------:R-:W-:Y:S01]  /*52f0*/  ULDC UR4, c[0x0][0x150] ;  /* 0x0000540000047ab9 */ /* 0x000fe20000000800 */
[----:B------:R-:W-:Y:S02]  /*5300*/  IADD3 R9, P0, RZ, -R29, RZ ;  /* 0x8000001dff097210 */ /* 0x000fe40007f1e0ff */
[----:B------:R-:W-:-:S03]  /*5310*/  I2FP.F32.U32 R6, R4 ;  /* 0x0000000400067245 */ /* 0x000fc60000201000 */
[----:B------:R-:W1:Y:S01]  /*5320*/  LDC R12, c[0x0][0x618] ;  /* 0x00018600ff0c7b82 */ /* 0x000e620000000800 */
[----:B------:R-:W-:Y:S02]  /*5330*/  IMAD.X R5, RZ, RZ, ~R5, P0 ;  /* 0x000000ffff057224 */ /* 0x000fe400000e0e05 */
[----:B------:R-:W-:Y:S01]  /*5340*/  FMUL R11, R6, UR4 ;  /* 0x00000004060b7c20 */ /* 0x000fe20008400000 */
[----:B------:R-:W-:Y:S01]  /*5350*/  IMAD.WIDE.U32 R6, R9, R20, R16 ;  /* 0x0000001409067225 */ /* 0x000fe200078e0010 */
[----:B------:R-:W-:-:S03]  /*5360*/  ULDC UR4, c[0x0][0x154] ;  /* 0x0000550000047ab9 */ /* 0x000fc60000000800 */
[----:B------:R-:W-:Y:S01]  /*5370*/  IMAD R8, R5, R20, RZ ;  /* 0x0000001405087224 */ /* 0x000fe200078e02ff */
[----:B------:R-:W2:Y:S01]  /*5380*/  LDC R13, c[0x0][0x144] ;  /* 0x00005100ff0d7b82 */ /* 0x000ea20000000800 */
[----:B------:R-:W3:Y:S02]  /*5390*/  F2I.U32.TRUNC.NTZ R11, R11 ;  /* 0x0000000b000b7305 */ /* 0x000ee4000020f000 */
[----:B------:R-:W-:Y:S02]  /*53a0*/  IMAD R5, R9, R21, R8 ;  /* 0x0000001509057224 */ /* 0x000fe400078e0208 */
[----:B------:R-:W-:Y:S02]  /*53b0*/  IMAD.MOV.U32 R8, RZ, RZ, -0x1 ;  /* 0xffffffffff087424 */ /* 0x000fe400078e00ff */
[----:B------:R-:W-:Y:S01]  /*53c0*/  IMAD.IADD R5, R7, 0x1, R5 ;  /* 0x0000000107057824 */ /* 0x000fe200078e0205 */
[----:B------:R-:W4:Y:S01]  /*53d0*/  LDC R20, c[0x0][0x608] ;  /* 0x00018200ff147b82 */ /* 0x000f220000000800 */
[----:B------:R-:W-:-:S02]  /*53e0*/  I2FP.F32.U32 R7, R3 ;  /* 0x0000000300077245 */ /* 0x000fc40000201000 */
[----:B0-----:R-:W-:-:S03]  /*53f0*/  ISETP.NE.U32.AND P0, PT, R22, RZ, PT ;  /* 0x000000ff1600720c */ /* 0x001fc60003f05070 */
[----:B------:R-:W-:Y:S01]  /*5400*/  FMUL R7, R7, UR4 ;  /* 0x0000000407077c20 */ /* 0x000fe20008400000 */
[----:B------:R-:W-:Y:S01]  /*5410*/  ISETP.NE.AND.EX P0, PT, R23, RZ, PT, P0 ;  /* 0x000000ff1700720c */ /* 0x000fe20003f05300 */
[----:B------:R-:W0:Y:S01]  /*5420*/  LDC R9, c[0x0][0x658] ;  /* 0x00019600ff097b82 */ /* 0x000e220000000800 */
[-C--:B-1----:R-:W-:Y:S01]  /*5430*/  SHF.R.U64 R10, R6, R12.reuse, R5 ;  /* 0x0000000c060a7219 */ /* 0x082fe20000001205 */
[----:B---3--:R-:W-:Y:S01]  /*5440*/  IMAD.MOV R6, RZ, RZ, -R11 ;  /* 0x000000ffff067224 */ /* 0x008fe200078e0a0b */
[----:B------:R-:W-:Y:S02]  /*5450*/  SHF.R.U32.HI R5, RZ, R12, R5 ;  /* 0x0000000cff057219 */ /* 0x000fe40000011605 */
[----:B------:R1:W3:Y:S03]  /*5460*/  F2I.U32.TRUNC.NTZ R12, R7 ;  /* 0x00000007000c7305 */ /* 0x0002e6000020f000 */
[----:B------:R-:W1:Y:S01]  /*5470*/  LDC R14, c[0x0][0x148] ;  /* 0x00005200ff0e7b82 */ /* 0x000e620000000800 */
[----:B--2---:R-:W-:-:S02]  /*5480*/  IMAD R31, R13, R6, R4 ;  /* 0x000000060d1f7224 */ /* 0x004fc400078e0204 */
[----:B------:R-:W-:-:S05]  /*5490*/  IMAD.MOV.U32 R6, RZ, RZ, 0x1 ;  /* 0x00000001ff067424 */ /* 0x000fca00078e00ff */
[----:B------:R-:W2:Y:S01]  /*54a0*/  LDC R21, c[0x0][0x600] ;  /* 0x00018000ff157b82 */ /* 0x000ea20000000800 */
[-CC-:B----4-:R-:W-:Y:S02]  /*54b0*/  SHF.R.U64 R13, R10, R20.reuse, R5.reuse ;  /* 0x000000140a0d7219 */ /* 0x190fe40000001205 */
[----:B------:R-:W-:-:S05]  /*54c0*/  SHF.R.U32.HI R4, RZ, R20, R5 ;  /* 0x00000014ff047219 */ /* 0x000fca0000011605 */
[----:B------:R-:W4:Y:S01]  /*54d0*/  LDC R24, c[0x0][0x648] ;  /* 0x00019200ff187b82 */ /* 0x000f220000000800 */
[-CC-:B0-----:R-:W-:Y:S02]  /*54e0*/  SHF.R.U64 R15, R13, R9.reuse, R4.reuse ;  /* 0x000000090d0f7219 */ /* 0x181fe40000001204 */
[-C--:B------:R-:W-:Y:S02]  /*54f0*/  SHF.L.U32 R8, R8, R9.reuse, RZ ;  /* 0x0000000908087219 */ /* 0x080fe400000006ff */
[-C--:B------:R-:W-:Y:S01]  /*5500*/  SHF.R.U32.HI R5, RZ, R9.reuse, R4 ;  /* 0x00000009ff057219 */ /* 0x080fe20000011604 */
[----:B------:R-:W-:Y:S01]  /*5510*/  IMAD.MOV.U32 R4, RZ, RZ, R15 ;  /* 0x000000ffff047224 */ /* 0x000fe200078e000f */
[----:B------:R-:W-:Y:S01]  /*5520*/  SHF.L.U32 R20, R6, R9, RZ ;  /* 0x0000000906147219 */ /* 0x000fe200000006ff */
[----:B------:R-:W0:Y:S01]  /*5530*/  LDC R25, c[0x0][0x638] ;  /* 0x00018e00ff197b82 */ /* 0x000e220000000800 */
[----:B------:R-:W-:-:S07]  /*5540*/  LOP3.LUT R26, RZ, R8, RZ, 0x33, !PT ;  /* 0x00000008ff1a7212 */ /* 0x000fce00078e33ff */
[----:B------:R-:W0:Y:S01]  /*5550*/  LDC R27, c[0x0][0x610] ;  /* 0x00018400ff1b7b82 */ /* 0x000e220000000800 */
[----:B-1-3--:R-:W-:Y:S05]  /*5560*/  @!P0 BRA `(.L_x_109) ;  /* 0x0000000000288947 */ /* 0x00afea0003800000 */
[----:B------:R-:W1:Y:S02]  /*5570*/  LDC R4, c[0x0][0x64c] ;  /* 0x00019300ff047b82 */ /* 0x000e640000000800 */
[----:B-1----:R-:W-:-:S05]  /*5580*/  IADD3 R9, P0, R15, R4, RZ ;  /* 0x000000040f097210 */ /* 0x002fca0007f1e0ff */
        /* <DEDUP_REMOVED lines=8> */
.L_x_109:
[----:B------:R-:W-:Y:S01]  /*5610*/  ISETP.NE.AND P0, PT, R2, 0x1, PT ;  /* 0x000000010200780c */ /* 0x000fe20003f05270 */
[----:B--2---:R-:W-:Y:S01]  /*5620*/  VIADD R7, R21, 0xffffffff ;  /* 0xffffffff15077836 */ /* 0x004fe20000000000 */
[----:B----4-:R-:W-:Y:S01]  /*5630*/  SHF.R.U64 R5, R4, R24, R5 ;  /* 0x0000001804057219 */ /* 0x010fe20000001205 */
[----:B------:R-:W-:Y:S01]  /*5640*/  IMAD.MOV R12, RZ, RZ, -R12 ;  /* 0x000000ffff0c7224 */ /* 0x000fe200078e0a0c */
[----:B------:R-:W-:Y:S02]  /*5650*/  LOP3.LUT R4, R13, R26, RZ, 0xc0, !PT ;  /* 0x0000001a0d047212 */ /* 0x000fe400078ec0ff */
[----:B------:R-:W-:Y:S01]  /*5660*/  LOP3.LUT R10, R10, R7, RZ, 0xc0, !PT ;  /* 0x000000070a0a7212 */ /* 0x000fe200078ec0ff */
[----:B------:R-:W-:Y:S02]  /*5670*/  IMAD.MOV R6, RZ, RZ, -R5 ;  /* 0x000000ffff067224 */ /* 0x000fe400078e0a05 */
[----:B------:R-:W-:-:S04]  /*5680*/  IMAD R4, R20, R5, R4 ;  /* 0x0000000514047224 */ /* 0x000fc800078e0204 */
[----:B------:R-:W-:Y:S02]  /*5690*/  @P0 IMAD R31, R14, R12, R3 ;  /* 0x0000000c0e1f0224 */ /* 0x000fe400078e0203 */
[----:B0-----:R-:W-:Y:S02]  /*56a0*/  IMAD R3, R6, R25, R15 ;  /* 0x0000001906037224 */ /* 0x001fe400078e020f */
[----:B------:R-:W-:Y:S02]  /*56b0*/  IMAD R31, R4, R27, R31 ;  /* 0x0000001b041f7224 */ /* 0x000fe400078e021f */
[----:B------:R-:W-:Y:S02]  /*56c0*/  IMAD R4, R3, R21, R10 ;  /* 0x0000001503047224 */ /* 0x000fe400078e020a */
[----:B------:R-:W-:-:S03]  /*56d0*/  IMAD.MOV.U32 R6, RZ, RZ, 0x1 ;  /* 0x00000001ff067424 */ /* 0x000fc600078e00ff */
[----:B------:R-:W-:Y:S02]  /*56e0*/  SEL R30, R4, R31, !P0 ;  /* 0x0000001f041e7207 */ /* 0x000fe40004000000 */
[----:B------:R-:W-:-:S07]  /*56f0*/  SEL R31, R31, R4, !P0 ;  /* 0x000000041f1f7207 */ /* 0x000fce0004000000 */
.L_x_107:
[----:B------:R-:W-:-:S08]  /*5700*/  NOP ;  /* 0x0000000000007918 */ /* 0x000fd00000000000 */
[----:B------:R-:W0:-:S00]  /*5710*/  USETMAXREG.DEALLOC.CTAPOOL 0x28 ;  /* 0x00000028000079c8 */ /* 0x000e0000080e0500 */
[----:B0-----:R-:W-:-:S13]  /*5720*/  ISETP.NE.AND P0, PT, R0, RZ, PT ;  /* 0x000000ff0000720c */ /* 0x001fda0003f05270 */
[----:B------:R-:W-:Y:S05]  /*5730*/  @P0 EXIT ;  /* 0x000000000000094d */ /* 0x000fea0003800000 */
[----:B------:R-:W-:Y:S01]  /*5740*/  LOP3.LUT P0, RZ, R6, 0xff, RZ, 0xc0, !PT ;  /* 0x000000ff06ff7812 */ /* 0x000fe2000780c0ff */
[----:B------:R-:W-:Y:S02]  /*5750*/  IMAD.MOV.U32 R27, RZ, RZ, 0x1 ;  /* 0x00000001ff1b7424 */ /* 0x000fe400078e00ff */
[----:B------:R-:W-:-:S10]  /*5760*/  IMAD.MOV.U32 R28, RZ, RZ, RZ ;  /* 0x000000ffff1c7224 */ /* 0x000fd400078e00ff */
[----:B------:R-:W-:Y:S05]  /*5770*/  @!P0 BRA `(.L_x_110) ;  /* 0x00000014000c8947 */ /* 0x000fea0003800000 */
[----:B------:R-:W0:Y:S01]  /*5780*/  LDC R0, c[0x0][0x28c] ;  /* 0x0000a300ff007b82 */ /* 0x000e220000000800 */
[----:B------:R-:W-:Y:S01]  /*5790*/  ULDC UR37, c[0x0][0x658] ;  /* 0x0001960000257ab9 */ /* 0x000fe20000000800 */
[----:B------:R-:W-:Y:S01]  /*57a0*/  UMOV UR5, 0xffffffff ;  /* 0xffffffff00057882 */ /* 0x000fe20000000000 */
[----:B------:R-:W-:Y:S01]  /*57b0*/  ULDC UR4, c[0x0][0xc] ;  /* 0x0000030000047ab9 */ /* 0x000fe20000000800 */
[----:B------:R-:W-:Y:S01]  /*57c0*/  USHF.L.U32 UR38, UR5, UR37, URZ ;  /* 0x0000002505267299 */ /* 0x000fe2000800063f */
[C---:B------:R-:W-:Y:S01]  /*57d0*/  LOP3.LUT P1, RZ, R18.reuse, 0x7f, RZ, 0xc0, !PT ;  /* 0x0000007f12ff7812 */ /* 0x040fe2000782c0ff */
[----:B------:R-:W-:Y:S01]  /*57e0*/  UMOV UR6, 0x1 ;  /* 0x0000000100067882 */ /* 0x000fe20000000000 */
[----:B------:R-:W-:Y:S01]  /*57f0*/  LOP3.LUT P0, RZ, R18, 0x1f, RZ, 0xc0, !PT ;  /* 0x0000001f12ff7812 */ /* 0x000fe2000780c0ff */
[----:B------:R-:W-:Y:S01]  /*5800*/  ULDC UR5, c[0x0][0x10] ;  /* 0x0000040000057ab9 */ /* 0x000fe20000000800 */
[----:B------:R-:W-:Y:S01]  /*5810*/  USHF.L.U32 UR37, UR6, UR37, URZ ;  /* 0x0000002506257299 */ /* 0x000fe2000800063f */
[----:B------:R-:W-:Y:S01]  /*5820*/  BSSY B7, `(.L_x_110) ;  /* 0x0000138000077945 */ /* 0x000fe20003800000 */
[----:B------:R-:W-:Y:S01]  /*5830*/  UIMAD.WIDE.U32 UR4, UR4, UR5, URZ ;  /* 0x00000005040472a5 */ /* 0x000fe2000f8e003f */
[----:B------:R-:W-:Y:S01]  /*5840*/  PLOP3.LUT P0, PT, P0, P1, PT, 0x8a, 0x0 ;  /* 0x000000000000781c */ /* 0x000fe20000703172 */
[----:B------:R-:W-:Y:S01]  /*5850*/  ULDC UR6, c[0x0][0x14] ;  /* 0x0000050000067ab9 */ /* 0x000fe20000000800 */
[----:B------:R-:W-:Y:S01]  /*5860*/  P2R R4, PR, RZ, 0x2 ;  /* 0x00000002ff047803 */ /* 0x000fe20000000000 */
[----:B------:R-:W-:Y:S01]  /*5870*/  UIMAD.WIDE.U32 UR54, UR4, UR6, URZ ;  /* 0x00000006043672a5 */ /* 0x000fe2000f8e003f */
[----:B------:R-:W-:Y:S01]  /*5880*/  IMAD.MOV.U32 R24, RZ, RZ, 0x1 ;  /* 0x00000001ff187424 */ /* 0x000fe200078e00ff */
[----:B------:R-:W-:Y:S01]  /*5890*/  UIMAD UR45, UR5, UR6, URZ ;  /* 0x00000006052d72a4 */ /* 0x000fe2000f8e023f */
[----:B------:R-:W-:Y:S01]  /*58a0*/  LOP3.LUT R26, R19, 0x2, RZ, 0xfc, !PT ;  /* 0x00000002131a7812 */ /* 0x000fe200078efcff */
[----:B------:R-:W-:Y:S01]  /*58b0*/  IMAD.MOV.U32 R27, RZ, RZ, 0x1 ;  /* 0x00000001ff1b7424 */ /* 0x000fe200078e00ff */
[----:B------:R-:W-:Y:S01]  /*58c0*/  P2R R32, PR, RZ, 0x1 ;  /* 0x00000001ff207803 */ /* 0x000fe20000000000 */
[----:B------:R-:W-:Y:S01]  /*58d0*/  IMAD.MOV.U32 R28, RZ, RZ, RZ ;  /* 0x000000ffff1c7224 */ /* 0x000fe200078e00ff */
[----:B------:R-:W-:Y:S01]  /*58e0*/  ULDC UR39, c[0x0][0x600] ;  /* 0x0001800000277ab9 */ /* 0x000fe20000000800 */
[----:B------:R-:W-:Y:S01]  /*58f0*/  ULOP3.LUT UR38, URZ, UR38, URZ, 0x33, !UPT ;  /* 0x000000263f267292 */ /* 0x000fe2000f8e333f */
[----:B0-----:R-:W-:Y:S01]  /*5900*/  VIADD R0, R0, 0x1f ;  /* 0x0000001f00007836 */ /* 0x001fe20000000000 */
[----:B------:R-:W-:-:S02]  /*5910*/  UIADD3 UR39, UR39, -0x1, URZ ;  /* 0xffffffff27277890 */ /* 0x000fc4000fffe03f */
[----:B------:R-:W-:Y:S02]  /*5920*/  UIADD3 UR45, UR55, UR45, URZ ;  /* 0x0000002d372d7290 */ /* 0x000fe4000fffe03f */
[----:B------:R-:W-:Y:S01]  /*5930*/  SHF.R.S32.HI R3, RZ, 0x1f, R0 ;  /* 0x0000001fff037819 */ /* 0x000fe20000011400 */
[----:B------:R-:W-:-:S03]  /*5940*/  ULDC.64 UR46, c[0x0][0x198] ;  /* 0x00006600002e7ab9 */ /* 0x000fc60000000a00 */
[----:B------:R-:W-:-:S04]  /*5950*/  LEA.HI R3, R3, R0, RZ, 0x5 ;  /* 0x0000000003037211 */ /* 0x000fc800078f28ff */
[----:B------:R-:W-:-:S05]  /*5960*/  SHF.R.S32.HI R25, RZ, 0x5, R3 ;  /* 0x00000005ff197819 */ /* 0x000fca0000011403 */
[----:B------:R-:W-:-:S07]  /*5970*/  VIADD R23, R25, 0x1 ;  /* 0x0000000119177836 */ /* 0x000fce0000000000 */
.L_x_124:
[----:B------:R-:W-:-:S03]  /*5980*/  UMOV UR4, 0xffffffff ;  /* 0xffffffff00047882 */ /* 0x000fc60000000000 */
[----:B------:R-:W-:Y:S05]  /*5990*/  BRA.DIV UR4, `(.L_x_111) ;  /* 0x0000001a04507947 */ /* 0x000fea000b800000 */
[----:B------:R-:W-:-:S13]  /*59a0*/  ELECT P6, URZ, PT ;  /* 0x00000000003f782f */ /* 0x000fda00038c0000 */
.L_x_142:
[----:B------:R-:W-:Y:S04]  /*59b0*/  BSSY B6, `(.L_x_112) ;  /* 0x00000ad000067945 */ /* 0x000fe80003800000 */
[----:B------:R-:W-:Y:S05]  /*59c0*/  @!P6 BRA `(.L_x_113) ;  /* 0x0000000800ace947 */ /* 0x000fea0003800000 */
[----:B------:R-:W0:Y:S01]  /*59d0*/  S2R R3, SR_CgaCtaId ;  /* 0x0000000000037919 */ /* 0x000e220000008800 */
[----:B------:R-:W-:-:S04]  /*59e0*/  MOV R22, 0x400 ;  /* 0x0000040000167802 */ /* 0x000fc80000000f00 */
[----:B0-----:R-:W-:-:S05]  /*59f0*/  LEA R22, R3, R22, 0x18 ;  /* 0x0000001603167211 */ /* 0x001fca00078ec0ff */
[----:B------:R-:W-:-:S05]  /*5a00*/  VIADD R0, R22, 0x800 ;  /* 0x0000080016007836 */ /* 0x000fca0000000000 */
[----:B------:R-:W-:-:S13]  /*5a10*/  LOP3.LUT P0, RZ, R0, 0x9f, RZ, 0xc0, !PT ;  /* 0x0000009f00ff7812 */ /* 0x000fda000780c0ff */
[----:B------:R-:W-:Y:S05]  /*5a20*/  @!P0 BRA `(.L_x_114) ;  /* 0x0000000000408947 */ /* 0x000fea0003800000 */
[----:B------:R-:W-:Y:S01]  /*5a30*/  MOV R14, 0x0 ;  /* 0x00000000000e7802 */ /* 0x000fe20000000f00 */
[----:B------:R-:W-:Y:S01]  /*5a40*/  ULDC.64 UR4, c[0x4][0x70] ;  /* 0x01001c0000047ab9 */ /* 0x000fe20000000a00 */
[----:B------:R-:W-:Y:S01]  /*5a50*/  ULDC.64 UR6, c[0x4][0x8] ;  /* 0x0100020000067ab9 */ /* 0x000fe20000000a00 */
[----:B------:R-:W-:Y:S02]  /*5a60*/  IMAD.U32 R4, RZ, RZ, UR4 ;  /* 0x00000004ff047e24 */ /* 0x000fe4000f8e00ff */
[----:B------:R-:W-:Y:S01]  /*5a70*/  IMAD.U32 R5, RZ, RZ, UR5 ;  /* 0x00000005ff057e24 */ /* 0x000fe2000f8e00ff */
[----:B------:R-:W0:Y:S01]  /*5a80*/  LDC.64 R14, c[0x4][R14] ;  /* 0x010000000e0e7b82 */ /* 0x000e220000000a00 */
[----:B------:R-:W-:Y:S01]  /*5a90*/  ULDC.64 UR4, c[0x4][0x78] ;  /* 0x01001e0000047ab9 */ /* 0x000fe20000000a00 */
[----:B------:R-:W-:Y:S02]  /*5aa0*/  IMAD.U32 R10, RZ, RZ, UR6 ;  /* 0x00000006ff0a7e24 */ /* 0x000fe4000f8e00ff */
[----:B------:R-:W-:-:S02]  /*5ab0*/  IMAD.U32 R6, RZ, RZ, UR4 ;  /* 0x00000004ff067e24 */ /* 0x000fc4000f8e00ff */
[----:B------:R-:W-:Y:S02]  /*5ac0*/  IMAD.U32 R7, RZ, RZ, UR5 ;  /* 0x00000005ff077e24 */ /* 0x000fe4000f8e00ff */
[----:B------:R-:W-:Y:S02]  /*5ad0*/  IMAD.U32 R11, RZ, RZ, UR7 ;  /* 0x00000007ff0b7e24 */ /* 0x000fe4000f8e00ff */
[----:B------:R-:W-:Y:S02]  /*5ae0*/  IMAD.MOV.U32 R8, RZ, RZ, 0x70 ;  /* 0x00000070ff087424 */ /* 0x000fe400078e00ff */
[----:B------:R-:W-:Y:S02]  /*5af0*/  IMAD.MOV.U32 R12, RZ, RZ, 0x1 ;  /* 0x00000001ff0c7424 */ /* 0x000fe400078e00ff */
[----:B------:R-:W-:-:S07]  /*5b00*/  IMAD.MOV.U32 R13, RZ, RZ, RZ ;  /* 0x000000ffff0d7224 */ /* 0x000fce00078e00ff */
[----:B------:R-:W-:-:S07]  /*5b10*/  LEPC R20, `(.L_x_114) ;  /* 0x000000001014794e */ /* 0x000fce0000000000 */
[----:B0-----:R-:W-:Y:S05]  /*5b20*/  CALL.ABS.NOINC R14 ;  /* 0x000000000e007343 */ /* 0x001fea0003c00000 */
.L_x_114:
        /* <DEDUP_REMOVED lines=19> */
.L_x_115:
[----:B------:R-:W0:Y:S02]  /*5c60*/  LDC R0, c[0x0][0x28c] ;  /* 0x0000a300ff007b82 */ /* 0x000e240000000800 */
[----:B0-----:R-:W-:-:S13]  /*5c70*/  ISETP.GE.AND P0, PT, R0, 0x1, PT ;  /* 0x000000010000780c */ /* 0x001fda0003f06270 */
[----:B------:R-:W-:Y:S05]  /*5c80*/  @!P0 BRA `(.L_x_113) ;  /* 0x0000000400fc8947 */ /* 0x000fea0003800000 */
[----:B------:R-:W-:Y:S02]  /*5c90*/  IMAD.SHL.U32 R31, R31, 0x80, RZ ;  /* 0x000000801f1f7824 */ /* 0x000fe400078e00ff */
[----:B------:R-:W-:Y:S02]  /*5ca0*/  IMAD.SHL.U32 R30, R30, 0x40, RZ ;  /* 0x000000401e1e7824 */ /* 0x000fe400078e00ff */
[----:B------:R-:W-:Y:S02]  /*5cb0*/  IMAD.MOV.U32 R6, RZ, RZ, RZ ;  /* 0x000000ffff067224 */ /* 0x000fe400078e00ff */
[----:B------:R-:W-:Y:S02]  /*5cc0*/  IMAD.MOV.U32 R0, RZ, RZ, R23 ;  /* 0x000000ffff007224 */ /* 0x000fe400078e0017 */
[----:B------:R-:W-:Y:S02]  /*5cd0*/  IMAD.MOV.U32 R3, RZ, RZ, R27 ;  /* 0x000000ffff037224 */ /* 0x000fe400078e001b */
[----:B------:R-:W-:-:S02]  /*5ce0*/  IMAD.MOV.U32 R5, RZ, RZ, R28 ;  /* 0x000000ffff057224 */ /* 0x000fc400078e001c */
[C---:B------:R-:W-:Y:S02]  /*5cf0*/  VIADD R7, R31.reuse, 0x8 ;  /* 0x000000081f077836 */ /* 0x040fe40000000000 */
[C---:B------:R-:W-:Y:S02]  /*5d00*/  VIADD R8, R31.reuse, 0x10 ;  /* 0x000000101f087836 */ /* 0x040fe40000000000 */
[C---:B------:R-:W-:Y:S02]  /*5d10*/  VIADD R9, R31.reuse, 0x18 ;  /* 0x000000181f097836 */ /* 0x040fe40000000000 */
[C---:B------:R-:W-:Y:S02]  /*5d20*/  VIADD R10, R31.reuse, 0x20 ;  /* 0x000000201f0a7836 */ /* 0x040fe40000000000 */
[C---:B------:R-:W-:Y:S02]  /*5d30*/  VIADD R11, R31.reuse, 0x28 ;  /* 0x000000281f0b7836 */ /* 0x040fe40000000000 */
[----:B------:R-:W-:-:S02]  /*5d40*/  VIADD R12, R31, 0x30 ;  /* 0x000000301f0c7836 */ /* 0x000fc40000000000 */
        /* <DEDUP_REMOVED lines=8> */
[----:B------:R-:W-:-:S07]  /*5dd0*/  VIADD R36, R31, 0x78 ;  /* 0x000000781f247836 */ /* 0x000fce0000000000 */
.L_x_119:
[----:B------:R-:W-:Y:S01]  /*5de0*/  IMAD R4, R5, 0x8, R22 ;  /* 0x0000000805047824 */ /* 0x000fe200078e0216 */
[----:B------:R-:W-:-:S04]  /*5df0*/  SHF.L.U32 R37, R3, 0x1f, RZ ;  /* 0x0000001f03257819 */ /* 0x000fc800000006ff */
[----:B------:R-:W0:Y:S02]  /*5e00*/  SYNCS.PHASECHK.TRANS64.TRYWAIT P0, [R4+URZ+0x48], R37 ;  /* 0x00004825040075a7 */ /* 0x000e24000800017f */
[----:B0-----:R-:W-:Y:S05]  /*5e10*/  @!P0 BRA `(.L_x_116) ;  /* 0x0000001400508947 */ /* 0x001fea0003800000 */
.L_x_143:
[----:B------:R-:W-:-:S13]  /*5e20*/  LOP3.LUT P0, RZ, R18, 0x7f, RZ, 0xc0, !PT ;  /* 0x0000007f12ff7812 */ /* 0x000fda000780c0ff */
[----:B0-----:R-:W0:Y:S02]  /*5e30*/  @!P0 LDC R37, c[0x0][0x500] ;  /* 0x00014000ff258b82 */ /* 0x001e240000000800 */
[----:B0-----:R0:W-:Y:S02]  /*5e40*/  @!P0 SYNCS.ARRIVE.TRANS64 RZ, [R4+URZ], R37 ;  /* 0x0000002504ff89a7 */ /* 0x0011e4000800003f */
[----:B0-----:R-:W-:-:S04]  /*5e50*/  PRMT R37, R26, 0x9910, RZ ;  /* 0x000099101a257816 */ /* 0x001fc800000000ff */
[----:B------:R-:W-:-:S13]  /*5e60*/  ISETP.NE.AND P0, PT, R37, 0x2, PT ;  /* 0x000000022500780c */ /* 0x000fda0003f05270 */
[----:B------:R-:W-:Y:S05]  /*5e70*/  @P0 BRA `(.L_x_117) ;  /* 0x0000000000040947 */ /* 0x000fea0003800000 */
[----:B------:R-:W-:Y:S01]  /*5e80*/  BPT.TRAP 0x1 ;  /* 0x000000040000795c */ /* 0x000fe20000300000 */
.L_x_117:
[----:B------:R-:W-:-:S13]  /*5e90*/  ISETP.NE.AND P0, PT, R32, RZ, PT ;  /* 0x000000ff2000720c */ /* 0x000fda0003f05270 */
[----:B------:R-:W-:Y:S05]  /*5ea0*/  @P0 BRA `(.L_x_118) ;  /* 0x0000000000040947 */ /* 0x000fea0003800000 */
[----:B------:R-:W-:Y:S01]  /*5eb0*/  BPT.TRAP 0x1 ;  /* 0x000000040000795c */ /* 0x000fe20000300000 */
.L_x_118:
[----:B------:R-:W-:Y:S01]  /*5ec0*/  R2UR UR41, R4 ;  /* 0x00000000042972ca */ /* 0x000fe200000e0000 */
[--C-:B------:R-:W-:Y:S01]  /*5ed0*/  IMAD R4, R5, 0x4000, R22.reuse ;  /* 0x0000400005047824 */ /* 0x100fe200078e0216 */
[----:B------:R-:W-:Y:S01]  /*5ee0*/  R2UR UR43, R6 ;  /* 0x00000000062b72ca */ /* 0x000fe200000e0000 */
[----:B------:R-:W-:Y:S01]  /*5ef0*/  UIADD3 UR14, UP0, UR46, 0xf0, URZ ;  /* 0x000000f02e0e7890 */ /* 0x000fe2000ff1e03f */
[----:B------:R-:W-:Y:S01]  /*5f00*/  R2UR UR44, R29 ;  /* 0x000000001d2c72ca */ /* 0x000fe200000e0000 */
[----:B------:R-:W-:Y:S01]  /*5f10*/  UMOV UR6, 0x0 ;  /* 0x0000000000067882 */ /* 0x000fe20000000000 */
[----:B------:R-:W-:Y:S01]  /*5f20*/  R2UR UR5, R4 ;  /* 0x00000000040572ca */ /* 0x000fe200000e0000 */
[----:B------:R-:W-:Y:S01]  /*5f30*/  UIADD3.X UR15, URZ, UR47, URZ, UP0, !UPT ;  /* 0x0000002f3f0f7290 */ /* 0x000fe200087fe43f */
[----:B------:R-:W-:Y:S01]  /*5f40*/  R2UR UR42, R31 ;  /* 0x000000001f2a72ca */ /* 0x000fe200000e0000 */
[----:B------:R-:W-:Y:S01]  /*5f50*/  UMOV UR7, 0x10000000 ;  /* 0x1000000000077882 */ /* 0x000fe20000000000 */
[----:B------:R-:W-:Y:S01]  /*5f60*/  R2UR UR34, R7 ;  /* 0x00000000072272ca */ /* 0x000fe200000e0000 */
[----:B------:R-:W-:Y:S01]  /*5f70*/  IMAD R4, R5, 0x2000, R22 ;  /* 0x0000200005047824 */ /* 0x000fe200078e0216 */
[----:B------:R-:W-:Y:S01]  /*5f80*/  R2UR UR26, R8 ;  /* 0x00000000081a72ca */ /* 0x000fe200000e0000 */
[----:B------:R-:W-:Y:S01]  /*5f90*/  UMOV UR33, UR41 ;  /* 0x0000002900217c82 */ /* 0x000fe20008000000 */
[----:B------:R-:W-:Y:S01]  /*5fa0*/  R2UR UR18, R9 ;  /* 0x00000000091272ca */ /* 0x000fe200000e0000 */
[----:B------:R-:W-:Y:S01]  /*5fb0*/  UMOV UR35, UR43 ;  /* 0x0000002b00237c82 */ /* 0x000fe20008000000 */
[----:B------:R-:W-:Y:S01]  /*5fc0*/  R2UR UR10, R10 ;  /* 0x000000000a0a72ca */ /* 0x000fe200000e0000 */
[----:B------:R-:W-:Y:S01]  /*5fd0*/  UMOV UR36, UR44 ;  /* 0x0000002c00247c82 */ /* 0x000fe20008000000 */
[----:B------:R-:W-:Y:S01]  /*5fe0*/  R2UR UR58, R11 ;  /* 0x000000000b3a72ca */ /* 0x000fe200000e0000 */
[----:B------:R-:W-:Y:S01]  /*5ff0*/  UIADD3 UR40, UR5, 0x800, URZ ;  /* 0x0000080005287890 */ /* 0x000fe2000fffe03f */
[----:B------:R-:W-:Y:S01]  /*6000*/  R2UR UR50, R12 ;  /* 0x000000000c3272ca */ /* 0x000fe200000e0000 */
[----:B------:R-:W-:Y:S01]  /*6010*/  UIADD3 UR32, UR5, 0xc00, URZ ;  /* 0x00000c0005207890 */ /* 0x000fe2000fffe03f */
[----:B------:R-:W-:Y:S01]  /*6020*/  R2UR UR4, R4 ;  /* 0x00000000040472ca */ /* 0x000fe200000e0000 */
[----:B------:R-:W-:Y:S01]  /*6030*/  UIADD3 UR24, UR5, 0x1000, URZ ;  /* 0x0000100005187890 */ /* 0x000fe2000fffe03f */
[----:B------:R-:W-:Y:S01]  /*6040*/  VIADD R0, R0, 0xffffffff ;  /* 0xffffffff00007836 */ /* 0x000fe20000000000 */
[----:B------:R-:W-:Y:S01]  /*6050*/  UIADD3 UR16, UR5, 0x1400, URZ ;  /* 0x0000140005107890 */ /* 0x000fe2000fffe03f */
[----:B------:R-:W-:Y:S01]  /*6060*/  VIADD R5, R5, 0x1 ;  /* 0x0000000105057836 */ /* 0x000fe20000000000 */
[----:B------:R-:W-:Y:S01]  /*6070*/  UIADD3 UR8, UR5, 0x1800, URZ ;  /* 0x0000180005087890 */ /* 0x000fe2000fffe03f */
[----:B------:R0:W-:Y:S01]  /*6080*/  UTMALDG.3D [UR40], [UR14], desc[UR6] ;  /* 0x000006280e0075b4 */ /* 0x0001e20008011000 */
[----:B------:R-:W-:Y:S01]  /*6090*/  UMOV UR25, UR41 ;  /* 0x0000002900197c82 */ /* 0x000fe20008000000 */
[----:B------:R-:W-:Y:S01]  /*60a0*/  UMOV UR27, UR43 ;  /* 0x0000002b001b7c82 */ /* 0x000fe20008000000 */
[----:B------:R-:W-:Y:S01]  /*60b0*/  UMOV UR28, UR44 ;  /* 0x0000002c001c7c82 */ /* 0x000fe20008000000 */
[----:B------:R-:W-:Y:S01]  /*60c0*/  UMOV UR17, UR41 ;  /* 0x0000002900117c82 */ /* 0x000fe20008000000 */
[----:B------:R-:W-:Y:S01]  /*60d0*/  UMOV UR19, UR43 ;  /* 0x0000002b00137c82 */ /* 0x000fe20008000000 */
[----:B------:R-:W-:Y:S01]  /*60e0*/  UMOV UR20, UR44 ;  /* 0x0000002c00147c82 */ /* 0x000fe20008000000 */
[----:B------:R-:W-:Y:S01]  /*60f0*/  UMOV UR9, UR41 ;  /* 0x0000002900097c82 */ /* 0x000fe20008000000 */
[----:B------:R1:W-:Y:S01]  /*6100*/  UTMALDG.3D [UR32], [UR14], desc[UR6] ;  /* 0x000006200e0075b4 */ /* 0x0003e20008011000 */
[----:B------:R-:W-:Y:S01]  /*6110*/  UMOV UR11, UR43 ;  /* 0x0000002b000b7c82 */ /* 0x000fe20008000000 */
[----:B------:R-:W-:Y:S01]  /*6120*/  UMOV UR12, UR44 ;  /* 0x0000002c000c7c82 */ /* 0x000fe20008000000 */
[----:B------:R-:W-:Y:S01]  /*6130*/  UIADD3 UR56, UR5, 0x1c00, URZ ;  /* 0x00001c0005387890 */ /* 0x000fe2000fffe03f */
[----:B------:R-:W-:Y:S01]  /*6140*/  ISETP.GT.AND P1, PT, R0, 0x1, PT ;  /* 0x000000010000780c */ /* 0x000fe20003f24270 */
[----:B------:R-:W-:Y:S01]  /*6150*/  UIADD3 UR48, UR5, 0x2000, URZ ;  /* 0x0000200005307890 */ /* 0x000fe2000fffe03f */
[----:B------:R-:W-:Y:S01]  /*6160*/  ISETP.NE.AND P0, PT, R5, 0x9, PT ;  /* 0x000000090500780c */ /* 0x000fe20003f05270 */
[----:B------:R-:W-:Y:S01]  /*6170*/  UMOV UR57, UR41 ;  /* 0x0000002900397c82 */ /* 0x000fe20008000000 */
[----:B------:R2:W-:Y:S01]  /*6180*/  UTMALDG.3D [UR24], [UR14], desc[UR6] ;  /* 0x000006180e0075b4 */ /* 0x0005e20008011000 */
[----:B------:R-:W-:Y:S01]  /*6190*/  UMOV UR59, UR43 ;  /* 0x0000002b003b7c82 */ /* 0x000fe20008000000 */
[----:B------:R-:W-:Y:S01]  /*61a0*/  UMOV UR60, UR44 ;  /* 0x0000002c003c7c82 */ /* 0x000fe20008000000 */
[----:B------:R-:W-:Y:S01]  /*61b0*/  UMOV UR49, UR41 ;  /* 0x0000002900317c82 */ /* 0x000fe20008000000 */
[----:B------:R-:W-:Y:S01]  /*61c0*/  UMOV UR51, UR43 ;  /* 0x0000002b00337c82 */ /* 0x000fe20008000000 */
[----:B------:R-:W-:Y:S01]  /*61d0*/  UMOV UR52, UR44 ;  /* 0x0000002c00347c82 */ /* 0x000fe20008000000 */
[----:B------:R-:W-:Y:S01]  /*61e0*/  UIADD3 UR22, UP0, UR46, 0x1f0, URZ ;  /* 0x000001f02e167890 */ /* 0x000fe2000ff1e03f */
[----:B------:R-:W-:Y:S01]  /*61f0*/  SEL R4, RZ, 0x1, P0 ;  /* 0x00000001ff047807 */ /* 0x000fe20000000000 */
[----:B------:R3:W-:Y:S01]  /*6200*/  UTMALDG.3D [UR16], [UR14], desc[UR6] ;  /* 0x000006100e0075b4 */ /* 0x0007e20008011000 */
[----:B0-----:R-:W-:Y:S01]  /*6210*/  R2UR UR42, R13 ;  /* 0x000000000d2a72ca */ /* 0x001fe200000e0000 */
[----:B------:R-:W-:Y:S01]  /*6220*/  UIADD3 UR40, UR5, 0x2400, URZ ;  /* 0x0000240005287890 */ /* 0x000fe2000fffe03f */
[----:B------:R-:W-:Y:S01]  /*6230*/  LOP3.LUT R3, R3, R4, RZ, 0x3c, !PT ;  /* 0x0000000403037212 */ /* 0x000fe200078e3cff */
[----:B------:R-:W-:Y:S01]  /*6240*/  UIADD3.X UR23, URZ, UR47, URZ, UP0, !UPT ;  /* 0x0000002f3f177290 */ /* 0x000fe200087fe43f */
[----:B------:R-:W-:Y:S01]  /*6250*/  VIADD R6, R6, 0x20 ;  /* 0x0000002006067836 */ /* 0x000fe20000000000 */
[----:B------:R-:W-:-:S02]  /*6260*/  SEL R5, R5, RZ, P0 ;  /* 0x000000ff05057207 */ /* 0x000fc40000000000 */
[----:B-1----:R-:W-:Y:S01]  /*6270*/  R2UR UR34, R14 ;  /* 0x000000000e2272ca */ /* 0x002fe200000e0000 */
[----:B------:R0:W-:Y:S01]  /*6280*/  UTMALDG.3D [UR8], [UR14], desc[UR6] ;  /* 0x000006080e0075b4 */ /* 0x0001e20008011000 */
[----:B------:R-:W-:Y:S01]  /*6290*/  UIADD3 UR32, UR5, 0x2800, URZ ;  /* 0x0000280005207890 */ /* 0x000fe2000fffe03f */
[----:B--2---:R-:W-:Y:S01]  /*62a0*/  R2UR UR26, R15 ;  /* 0x000000000f1a72ca */ /* 0x004fe200000e0000 */
[----:B------:R-:W-:Y:S01]  /*62b0*/  UIADD3 UR24, UR5, 0x2c00, URZ ;  /* 0x00002c0005187890 */ /* 0x000fe2000fffe03f */
[----:B------:R-:W-:Y:S01]  /*62c0*/  UTMALDG.3D [UR56], [UR14], desc[UR6] ;  /* 0x000006380e0075b4 */ /* 0x000fe20008011000 */
[----:B---3--:R-:W-:Y:S01]  /*62d0*/  R2UR UR18, R20 ;  /* 0x00000000141272ca */ /* 0x008fe200000e0000 */
[----:B------:R-:W-:Y:S01]  /*62e0*/  UIADD3 UR16, UR5, 0x3000, URZ ;  /* 0x0000300005107890 */ /* 0x000fe2000fffe03f */
[----:B------:R-:W-:Y:S01]  /*62f0*/  UTMALDG.3D [UR48], [UR14], desc[UR6] ;  /* 0x000006300e0075b4 */ /* 0x000fe20008011000 */
[----:B0-----:R-:W-:Y:S01]  /*6300*/  R2UR UR10, R21 ;  /* 0x00000000150a72ca */ /* 0x001fe200000e0000 */
[----:B------:R-:W-:Y:S01]  /*6310*/  UIADD3 UR8, UR5, 0x3400, URZ ;  /* 0x0000340005087890 */ /* 0x000fe2000fffe03f */
[----:B------:R0:W-:Y:S02]  /*6320*/  UTMALDG.3D [UR40], [UR14], desc[UR6] ;  /* 0x000006280e0075b4 */ /* 0x0001e40008011000 */
[----:B------:R1:W-:Y:S03]  /*6330*/  UTMALDG.3D [UR32], [UR14], desc[UR6] ;  /* 0x000006200e0075b4 */ /* 0x0003e60008011000 */
[----:B------:R2:W-:Y:S01]  /*6340*/  UTMALDG.3D [UR24], [UR14], desc[UR6] ;  /* 0x000006180e0075b4 */ /* 0x0005e20008011000 */
[----:B0-----:R-:W-:-:S02]  /*6350*/  R2UR UR42, R33 ;  /* 0x00000000212a72ca */ /* 0x001fc400000e0000 */
[----:B------:R0:W-:Y:S01]  /*6360*/  UTMALDG.3D [UR16], [UR14], desc[UR6] ;  /* 0x000006100e0075b4 */ /* 0x0001e20008011000 */
[----:B------:R-:W-:Y:S01]  /*6370*/  UIADD3 UR40, UR5, 0x3800, URZ ;  /* 0x0000380005287890 */ /* 0x000fe2000fffe03f */
[----:B-1----:R-:W-:Y:S01]  /*6380*/  R2UR UR34, R34 ;  /* 0x00000000222272ca */ /* 0x002fe200000e0000 */
[----:B------:R1:W-:Y:S01]  /*6390*/  UTMALDG.3D [UR8], [UR14], desc[UR6] ;  /* 0x000006080e0075b4 */ /* 0x0003e20008011000 */
[----:B------:R-:W-:Y:S01]  /*63a0*/  UIADD3 UR32, UR5, 0x3c00, URZ ;  /* 0x00003c0005207890 */ /* 0x000fe2000fffe03f */
[----:B--2---:R-:W-:Y:S01]  /*63b0*/  R2UR UR26, R35 ;  /* 0x00000000231a72ca */ /* 0x004fe200000e0000 */
[----:B------:R-:W-:-:S05]  /*63c0*/  UIADD3 UR24, UR5, 0x4000, URZ ;  /* 0x0000400005187890 */ /* 0x000fca000fffe03f */
[----:B------:R2:W-:Y:S01]  /*63d0*/  UTMALDG.3D [UR40], [UR14], desc[UR6] ;  /* 0x000006280e0075b4 */ /* 0x0005e20008011000 */
[----:B0-----:R-:W-:Y:S01]  /*63e0*/  R2UR UR18, R36 ;  /* 0x00000000241272ca */ /* 0x001fe200000e0000 */
[----:B------:R-:W-:Y:S02]  /*63f0*/  UIADD3 UR16, UR5, 0x4400, URZ ;  /* 0x0000440005107890 */ /* 0x000fe4000fffe03f */
[----:B------:R2:W-:Y:S01]  /*6400*/  UTMALDG.3D [UR32], [UR14], desc[UR6] ;  /* 0x000006200e0075b4 */ /* 0x0005e20008011000 */
[----:B-1----:R-:W-:Y:S01]  /*6410*/  R2UR UR11, R30 ;  /* 0x000000001e0b72ca */ /* 0x002fe200000e0000 */
[----:B------:R-:W-:Y:S01]  /*6420*/  UIADD3 UR8, UR4, 0x24800, URZ ;  /* 0x0002480004087890 */ /* 0x000fe2000fffe03f */
[----:B------:R2:W-:Y:S01]  /*6430*/  UTMALDG.3D [UR24], [UR14], desc[UR6] ;  /* 0x000006180e0075b4 */ /* 0x0005e20008011000 */
[----:B------:R-:W-:-:S06]  /*6440*/  UMOV UR10, UR43 ;  /* 0x0000002b000a7c82 */ /* 0x000fcc0008000000 */
[----:B------:R2:W-:Y:S04]  /*6450*/  UTMALDG.3D [UR16], [UR14], desc[UR6] ;  /* 0x000006100e0075b4 */ /* 0x0005e80008011000 */
[----:B------:R2:W-:Y:S02]  /*6460*/  UTMALDG.3D [UR8], [UR22], desc[UR6] ;  /* 0x00000608160075b4 */ /* 0x0005e40008011000 */
[----:B--2---:R-:W-:Y:S05]  /*6470*/  @P1 BRA `(.L_x_119) ;  /* 0xfffffff800581947 */ /* 0x004fea000383ffff */
.L_x_113:
[----:B------:R-:W-:Y:S05]  /*6480*/  BSYNC B6 ;  /* 0x0000000000067941 */ /* 0x000fea0003800000 */
.L_x_112:
[----:B------:R-:W-:Y:S01]  /*6490*/  LOP3.LUT P1, RZ, R24, 0xff, RZ, 0xc0, !PT ;  /* 0x000000ff18ff7812 */ /* 0x000fe2000782c0ff */
[----:B------:R-:W-:Y:S01]  /*64a0*/  IMAD.IADD R3, R25, 0x1, R28 ;  /* 0x0000000119037824 */ /* 0x000fe200078e021c */
[----:B------:R-:W-:Y:S01]  /*64b0*/  IADD3 R16, P2, R16, UR54, RZ ;  /* 0x0000003610107c10 */ /* 0x000fe2000ff5e0ff */
[----:B------:R-:W-:Y:S01]  /*64c0*/  ULDC.64 UR4, c[0x0][0x650] ;  /* 0x0001940000047ab9 */ /* 0x000fe20000000a00 */
[----:B------:R-:W-:Y:S01]  /*64d0*/  BSSY B0, `(.L_x_120) ;  /* 0x000006a000007945 */ /* 0x000fe20003800000 */
[----:B------:R-:W-:Y:S01]  /*64e0*/  IMAD.MOV.U32 R31, RZ, RZ, -0x1 ;  /* 0xffffffffff1f7424 */ /* 0x000fe200078e00ff */
[----:B------:R-:W-:Y:S01]  /*64f0*/  ISETP.GT.U32.AND P0, PT, R3, 0x8, PT ;  /* 0x000000080300780c */ /* 0x000fe20003f04070 */
[----:B------:R-:W-:Y:S01]  /*6500*/  IMAD.MOV.U32 R30, RZ, RZ, -0x1 ;  /* 0xffffffffff1e7424 */ /* 0x000fe200078e00ff */
[----:B------:R-:W-:Y:S01]  /*6510*/  IADD3.X R17, R17, UR45, RZ, P2, !PT ;  /* 0x0000002d11117c10 */ /* 0x000fe200097fe4ff */
[----:B------:R-:W-:Y:S01]  /*6520*/  IMAD.MOV.U32 R29, RZ, RZ, -0x1 ;  /* 0xffffffffff1d7424 */ /* 0x000fe200078e00ff */
[----:B------:R-:W-:-:S02]  /*6530*/  ISETP.LT.U32.AND P0, PT, R25, 0x9, P0 ;  /* 0x000000091900780c */ /* 0x000fc40000701070 */
[----:B------:R-:W-:Y:S01]  /*6540*/  PRMT R24, RZ, 0x7610, R24 ;  /* 0x00007610ff187816 */ /* 0x000fe20000000018 */
[----:B------:R-:W0:Y:S01]  /*6550*/  @P1 S2R R5, SR_CgaCtaId ;  /* 0x0000000000051919 */ /* 0x000e220000008800 */
[----:B------:R-:W-:-:S04]  /*6560*/  @P1 MOV R0, 0x400 ;  /* 0x0000040000001802 */ /* 0x000fc80000000f00 */
[----:B0-----:R-:W-:Y:S01]  /*6570*/  @P1 LEA R0, R5, R0, 0x18 ;  /* 0x0000000005001211 */ /* 0x001fe200078ec0ff */
[----:B------:R-:W-:-:S03]  /*6580*/  IMAD.WIDE.U32 R4, R3, 0x38e38e39, RZ ;  /* 0x38e38e3903047825 */ /* 0x000fc600078e00ff */
[----:B------:R0:W-:Y:S01]  /*6590*/  @P1 SYNCS.ARRIVE.TRANS64.A1T0 RZ, [R0+URZ+0xa8], RZ ;  /* 0x0000a8ff00ff19a7 */ /* 0x0001e2000810003f */
[----:B------:R-:W-:Y:S02]  /*65a0*/  ISETP.GE.U32.AND P1, PT, R25, 0x9, PT ;  /* 0x000000091900780c */ /* 0x000fe40003f26070 */
[----:B------:R-:W-:Y:S02]  /*65b0*/  SHF.R.U32.HI R4, RZ, 0x1, R5 ;  /* 0x00000001ff047819 */ /* 0x000fe40000011605 */
[----:B0-----:R-:W-:-:S03]  /*65c0*/  SEL R0, RZ, 0x1, !P0 ;  /* 0x00000001ff007807 */ /* 0x001fc60004000000 */
[----:B------:R-:W-:Y:S01]  /*65d0*/  IMAD R28, R4, -0x9, R3 ;  /* 0xfffffff7041c7824 */ /* 0x000fe200078e0203 */
[----:B------:R-:W-:Y:S02]  /*65e0*/  ISETP.GE.U32.AND P0, PT, R16, UR4, PT ;  /* 0x0000000410007c0c */ /* 0x000fe4000bf06070 */
[----:B------:R-:W-:Y:S02]  /*65f0*/  LOP3.LUT R27, R27, R0, RZ, 0x3c, !PT ;  /* 0x000000001b1b7212 */ /* 0x000fe400078e3cff */
[----:B------:R-:W-:Y:S02]  /*6600*/  ISETP.GE.U32.AND.EX P0, PT, R17, UR5, PT, P0 ;  /* 0x0000000511007c0c */ /* 0x000fe4000bf06100 */
[----:B------:R-:W-:Y:S02]  /*6610*/  @P1 LOP3.LUT R27, R27, 0x1, R4, 0x78, !PT ;  /* 0x000000011b1b1812 */ /* 0x000fe400078e7804 */
[----:B------:R-:W-:-:S09]  /*6620*/  PRMT R0, RZ, 0x7610, R0 ;  /* 0x00007610ff007816 */ /* 0x000fd20000000000 */
[----:B------:R-:W-:Y:S05]  /*6630*/  @P0 BRA `(.L_x_121) ;  /* 0x00000004004c0947 */ /* 0x000fea0003800000 */
[----:B------:R-:W-:Y:S01]  /*6640*/  ULDC.64 UR4, c[0x0][0x628] ;  /* 0x00018a0000047ab9 */ /* 0x000fe20000000a00 */
[----:B------:R-:W0:Y:S01]  /*6650*/  S2R R10, SR_CTAID.X ;  /* 0x00000000000a7919 */ /* 0x000e220000002500 */
[----:B------:R-:W-:Y:S01]  /*6660*/  ISETP.NE.U32.AND P0, PT, RZ, UR4, PT ;  /* 0x00000004ff007c0c */ /* 0x000fe2000bf05070 */
[----:B------:R-:W-:Y:S01]  /*6670*/  ULDC UR7, c[0x0][0x630] ;  /* 0x00018c0000077ab9 */ /* 0x000fe20000000800 */
[----:B------:R-:W-:Y:S01]  /*6680*/  IMAD.MOV.U32 R4, RZ, RZ, R16 ;  /* 0x000000ffff047224 */ /* 0x000fe200078e0010 */
[----:B------:R-:W1:Y:S01]  /*6690*/  S2R R0, SR_CTAID.Y ;  /* 0x0000000000007919 */ /* 0x000e620000002600 */
[----:B------:R-:W-:Y:S01]  /*66a0*/  ISETP.NE.AND.EX P0, PT, RZ, UR5, PT, P0 ;  /* 0x00000005ff007c0c */ /* 0x000fe2000bf05300 */
[----:B------:R-:W-:-:S12]  /*66b0*/  IMAD.MOV.U32 R5, RZ, RZ, R17 ;  /* 0x000000ffff057224 */ /* 0x000fd800078e0011 */
[----:B------:R-:W-:Y:S05]  /*66c0*/  @!P0 BRA `(.L_x_122) ;  /* 0x0000000000288947 */ /* 0x000fea0003800000 */
[----:B------:R-:W-:Y:S02]  /*66d0*/  ULDC UR6, c[0x0][0x634] ;  /* 0x00018d0000067ab9 */ /* 0x000fe40000000800 */
[----:B------:R-:W-:-:S05]  /*66e0*/  IADD3 R9, P0, R16, UR6, RZ ;  /* 0x0000000610097c10 */ /* 0x000fca000ff1e0ff */
[----:B------:R-:W-:-:S04]  /*66f0*/  IMAD.X R3, RZ, RZ, R17, P0 ;  /* 0x000000ffff037224 */ /* 0x000fc800000e0611 */
[----:B------:R-:W-:-:S04]  /*6700*/  IMAD.WIDE.U32 R6, R3, UR4, RZ ;  /* 0x0000000403067c25 */ /* 0x000fc8000f8e00ff */
[----:B------:R-:W-:-:S04]  /*6710*/  IMAD.WIDE.U32 R6, P0, R9, UR5, R6 ;  /* 0x0000000509067c25 */ /* 0x000fc8000f800006 */
[----:B------:R-:W-:-:S04]  /*6720*/  IMAD.WIDE.U32 R8, R9, UR4, RZ ;  /* 0x0000000409087c25 */ /* 0x000fc8000f8e00ff */
[----:B------:R-:W-:Y:S01]  /*6730*/  IMAD.X R5, RZ, RZ, RZ, P0 ;  /* 0x000000ffff057224 */ /* 0x000fe200000e06ff */
[----:B------:R-:W-:Y:S01]  /*6740*/  IADD3 RZ, P0, R9, R6, RZ ;  /* 0x0000000609ff7210 */ /* 0x000fe20007f1e0ff */
[----:B------:R-:W-:-:S04]  /*6750*/  IMAD.MOV.U32 R4, RZ, RZ, R7 ;  /* 0x000000ffff047224 */ /* 0x000fc800078e0007 */
[----:B------:R-:W-:-:S08]  /*6760*/  IMAD.WIDE.U32.X R4, R3, UR5, R4, P0 ;  /* 0x0000000503047c25 */ /* 0x000fd000080e0404 */
.L_x_122:
[--C-:B------:R-:W-:Y:S01]  /*6770*/  SHF.R.U64 R29, R4, UR7, R5.reuse ;  /* 0x00000007041d7c19 */ /* 0x100fe20008001205 */
[----:B------:R-:W-:Y:S01]  /*6780*/  ULDC.64 UR4, c[0x0][0x620] ;  /* 0x0001880000047ab9 */ /* 0x000fe20000000a00 */
[----:B------:R-:W-:Y:S01]  /*6790*/  SHF.R.U32.HI R3, RZ, UR7, R5 ;  /* 0x00000007ff037c19 */ /* 0x000fe20008011605 */
[----:B------:R-:W2:Y:S01]  /*67a0*/  LDC R15, c[0x0][0x144] ;  /* 0x00005100ff0f7b82 */ /* 0x000ea20000000800 */
[----:B------:R-:W-:Y:S01]  /*67b0*/  IADD3 R6, P0, RZ, -R29, RZ ;  /* 0x8000001dff067210 */ /* 0x000fe20007f1e0ff */
[----:B------:R-:W-:Y:S01]  /*67c0*/  ULDC.64 UR8, c[0x0][0x640] ;  /* 0x0001900000087ab9 */ /* 0x000fe20000000a00 */
[----:B0-----:R-:W-:Y:S01]  /*67d0*/  I2FP.F32.U32 R7, R10 ;  /* 0x0000000a00077245 */ /* 0x001fe20000201000 */
[----:B------:R-:W-:Y:S02]  /*67e0*/  ULDC UR6, c[0x0][0x608] ;  /* 0x0001820000067ab9 */ /* 0x000fe40000000800 */
[----:B------:R-:W-:Y:S01]  /*67f0*/  IMAD.X R3, RZ, RZ, ~R3, P0 ;  /* 0x000000ffff037224 */ /* 0x000fe200000e0e03 */
[----:B------:R-:W-:Y:S01]  /*6800*/  ISETP.NE.U32.AND P0, PT, RZ, UR8, PT ;  /* 0x00000008ff007c0c */ /* 0x000fe2000bf05070 */
[----:B------:R-:W-:Y:S01]  /*6810*/  IMAD.WIDE.U32 R4, R6, UR4, R16 ;  /* 0x0000000406047c25 */ /* 0x000fe2000f8e0010 */
[----:B------:R-:W0:Y:S02]  /*6820*/  LDC R9, c[0x0][0x148] ;  /* 0x00005200ff097b82 */ /* 0x000e240000000800 */
[----:B------:R-:W-:Y:S01]  /*6830*/  ISETP.NE.AND.EX P0, PT, RZ, UR9, PT, P0 ;  /* 0x00000009ff007c0c */ /* 0x000fe2000bf05300 */
[----:B------:R-:W-:Y:S01]  /*6840*/  IMAD R3, R3, UR4, RZ ;  /* 0x0000000403037c24 */ /* 0x000fe2000f8e02ff */
[----:B------:R-:W-:-:S02]  /*6850*/  ULDC UR4, c[0x0][0x150] ;  /* 0x0000540000047ab9 */ /* 0x000fc40000000800 */
[----:B------:R-:W-:Y:S01]  /*6860*/  FMUL R7, R7, UR4 ;  /* 0x0000000407077c20 */ /* 0x000fe20008400000 */
[----:B------:R-:W-:Y:S01]  /*6870*/  IMAD R3, R6, UR5, R3 ;  /* 0x0000000506037c24 */ /* 0x000fe2000f8e0203 */
[----:B------:R-:W-:Y:S01]  /*6880*/  ULDC UR4, c[0x0][0x618] ;  /* 0x0001860000047ab9 */ /* 0x000fe20000000800 */
[----:B------:R-:W-:Y:S02]  /*6890*/  ULDC UR5, c[0x0][0x154] ;  /* 0x0000550000057ab9 */ /* 0x000fe40000000800 */
[----:B------:R-:W-:Y:S01]  /*68a0*/  IMAD.IADD R5, R5, 0x1, R3 ;  /* 0x0000000105057824 */ /* 0x000fe200078e0203 */
[----:B------:R-:W3:Y:S04]  /*68b0*/  F2I.U32.TRUNC.NTZ R7, R7 ;  /* 0x0000000700077305 */ /* 0x000ee8000020f000 */
[----:B------:R-:W-:-:S02]  /*68c0*/  SHF.R.U64 R3, R4, UR4, R5 ;  /* 0x0000000404037c19 */ /* 0x000fc40008001205 */
[----:B-1----:R-:W-:-:S05]  /*68d0*/  I2FP.F32.U32 R4, R0 ;  /* 0x0000000000047245 */ /* 0x002fca0000201000 */
[----:B------:R-:W-:Y:S01]  /*68e0*/  FMUL R12, R4, UR5 ;  /* 0x00000005040c7c20 */ /* 0x000fe20008400000 */
[----:B------:R-:W-:Y:S01]  /*68f0*/  SHF.R.U32.HI R4, RZ, UR4, R5 ;  /* 0x00000004ff047c19 */ /* 0x000fe20008011605 */
[----:B------:R-:W-:Y:S01]  /*6900*/  ULDC UR4, c[0x0][0x658] ;  /* 0x0001960000047ab9 */ /* 0x000fe20000000800 */
[----:B---3--:R-:W-:Y:S02]  /*6910*/  IMAD.MOV R7, RZ, RZ, -R7 ;  /* 0x000000ffff077224 */ /* 0x008fe400078e0a07 */
[--C-:B------:R-:W-:Y:S01]  /*6920*/  SHF.R.U64 R11, R3, UR6, R4.reuse ;  /* 0x00000006030b7c19 */ /* 0x100fe20008001204 */
[----:B------:R-:W1:Y:S01]  /*6930*/  F2I.U32.TRUNC.NTZ R12, R12 ;  /* 0x0000000c000c7305 */ /* 0x000e62000020f000 */
[----:B------:R-:W-:Y:S01]  /*6940*/  SHF.R.U32.HI R4, RZ, UR6, R4 ;  /* 0x00000006ff047c19 */ /* 0x000fe20008011604 */
[----:B--2---:R-:W-:-:S03]  /*6950*/  IMAD R10, R15, R7, R10 ;  /* 0x000000070f0a7224 */ /* 0x004fc600078e020a */
[--C-:B------:R-:W-:Y:S02]  /*6960*/  SHF.R.U64 R8, R11, UR4, R4.reuse ;  /* 0x000000040b087c19 */ /* 0x100fe40008001204 */
[----:B------:R-:W-:-:S03]  /*6970*/  SHF.R.U32.HI R13, RZ, UR4, R4 ;  /* 0x00000004ff0d7c19 */ /* 0x000fc60008011604 */
[----:B------:R-:W-:Y:S02]  /*6980*/  IMAD.MOV.U32 R4, RZ, RZ, R8 ;  /* 0x000000ffff047224 */ /* 0x000fe400078e0008 */
[----:B------:R-:W-:Y:S01]  /*6990*/  IMAD.MOV.U32 R5, RZ, RZ, R13 ;  /* 0x000000ffff057224 */ /* 0x000fe200078e000d */
[----:B01----:R-:W-:Y:S06]  /*69a0*/  @!P0 BRA `(.L_x_123) ;  /* 0x0000000000288947 */ /* 0x003fec0003800000 */
[----:B------:R-:W-:Y:S02]  /*69b0*/  ULDC UR4, c[0x0][0x64c] ;  /* 0x0001930000047ab9 */ /* 0x000fe40000000800 */
[----:B------:R-:W-:-:S05]  /*69c0*/  IADD3 R5, P0, R8, UR4, RZ ;  /* 0x0000000408057c10 */ /* 0x000fca000ff1e0ff */
[----:B------:R-:W-:-:S04]  /*69d0*/  IMAD.X R13, RZ, RZ, R13, P0 ;  /* 0x000000ffff0d7224 */ /* 0x000fc800000e060d */
[----:B------:R-:W-:-:S04]  /*69e0*/  IMAD.WIDE.U32 R6, R13, UR8, RZ ;  /* 0x000000080d067c25 */ /* 0x000fc8000f8e00ff */
[----:B------:R-:W-:-:S04]  /*69f0*/  IMAD.WIDE.U32 R6, P0, R5, UR9, R6 ;  /* 0x0000000905067c25 */ /* 0x000fc8000f800006 */
[----:B------:R-:W-:-:S04]  /*6a00*/  IMAD.WIDE.U32 R4, R5, UR8, RZ ;  /* 0x0000000805047c25 */ /* 0x000fc8000f8e00ff */
[----:B------:R-:W-:Y:S01]  /*6a10*/  IMAD.MOV.U32 R4, RZ, RZ, R7 ;  /* 0x000000ffff047224 */ /* 0x000fe200078e0007 */
[----:B------:R-:W-:Y:S01]  /*6a20*/  IADD3 RZ, P1, R5, R6, RZ ;  /* 0x0000000605ff7210 */ /* 0x000fe20007f3e0ff */
[----:B------:R-:W-:-:S04]  /*6a30*/  IMAD.X R5, RZ, RZ, RZ, P0 ;  /* 0x000000ffff057224 */ /* 0x000fc800000e06ff */
[----:B------:R-:W-:-:S08]  /*6a40*/  IMAD.WIDE.U32.X R4, R13, UR9, R4, P1 ;  /* 0x000000090d047c25 */ /* 0x000fd000088e0404 */
.L_x_123:
[----:B------:R-:W-:Y:S01]  /*6a50*/  ISETP.NE.AND P0, PT, R2, 0x1, PT ;  /* 0x000000010200780c */ /* 0x000fe20003f05270 */
[----:B------:R-:W-:Y:S01]  /*6a60*/  ULDC UR4, c[0x0][0x648] ;  /* 0x0001920000047ab9 */ /* 0x000fe20000000800 */
[----:B------:R-:W-:Y:S01]  /*6a70*/  LOP3.LUT R11, R11, UR38, RZ, 0xc0, !PT ;  /* 0x000000260b0b7c12 */ /* 0x000fe2000f8ec0ff */
[----:B------:R-:W-:Y:S01]  /*6a80*/  IMAD.MOV R12, RZ, RZ, -R12 ;  /* 0x000000ffff0c7224 */ /* 0x000fe200078e0a0c */
[----:B------:R-:W-:Y:S01]  /*6a90*/  SHF.R.U64 R4, R4, UR4, R5 ;  /* 0x0000000404047c19 */ /* 0x000fe20008001205 */
[----:B------:R-:W-:Y:S01]  /*6aa0*/  ULDC UR4, c[0x0][0x638] ;  /* 0x00018e0000047ab9 */ /* 0x000fe20000000800 */
[----:B------:R-:W-:Y:S01]  /*6ab0*/  LOP3.LUT R31, R3, UR39, RZ, 0xc0, !PT ;  /* 0x00000027031f7c12 */ /* 0x000fe2000f8ec0ff */
[----:B------:R-:W-:Y:S02]  /*6ac0*/  ULDC UR5, c[0x0][0x610] ;  /* 0x0001840000057ab9 */ /* 0x000fe40000000800 */
[----:B------:R-:W-:Y:S02]  /*6ad0*/  IMAD.MOV R5, RZ, RZ, -R4 ;  /* 0x000000ffff057224 */ /* 0x000fe400078e0a04 */
[----:B------:R-:W-:-:S02]  /*6ae0*/  IMAD R11, R4, UR37, R11 ;  /* 0x00000025040b7c24 */ /* 0x000fc4000f8e020b */
[----:B------:R-:W-:Y:S02]  /*6af0*/  @P0 IMAD R10, R9, R12, R0 ;  /* 0x0000000c090a0224 */ /* 0x000fe400078e0200 */
[----:B------:R-:W-:Y:S01]  /*6b00*/  IMAD R8, R5, UR4, R8 ;  /* 0x0000000405087c24 */ /* 0x000fe2000f8e0208 */
[----:B------:R-:W-:Y:S01]  /*6b10*/  ULDC UR4, c[0x0][0x600] ;  /* 0x0001800000047ab9 */ /* 0x000fe20000000800 */
[----:B------:R-:W-:Y:S02]  /*6b20*/  IMAD R10, R11, UR5, R10 ;  /* 0x000000050b0a7c24 */ /* 0x000fe4000f8e020a */
[----:B------:R-:W-:Y:S02]  /*6b30*/  IMAD R31, R8, UR4, R31 ;  /* 0x00000004081f7c24 */ /* 0x000fe4000f8e021f */
[----:B------:R-:W-:-:S03]  /*6b40*/  IMAD.MOV.U32 R0, RZ, RZ, 0x1 ;  /* 0x00000001ff007424 */ /* 0x000fc600078e00ff */
[----:B------:R-:W-:Y:S02]  /*6b50*/  SEL R30, R31, R10, !P0 ;  /* 0x0000000a1f1e7207 */ /* 0x000fe40004000000 */
[----:B------:R-:W-:-:S07]  /*6b60*/  SEL R31, R10, R31, !P0 ;  /* 0x0000001f0a1f7207 */ /* 0x000fce0004000000 */
.L_x_121:
[----:B------:R-:W-:Y:S05]  /*6b70*/  BSYNC B0 ;  /* 0x0000000000007941 */ /* 0x000fea0003800000 */
.L_x_120:
[----:B------:R-:W-:-:S13]  /*6b80*/  LOP3.LUT P0, RZ, R0, 0xff, RZ, 0xc0, !PT ;  /* 0x000000ff00ff7812 */ /* 0x000fda000780c0ff */
[----:B------:R-:W-:Y:S05]  /*6b90*/  @P0 BRA `(.L_x_124) ;  /* 0xffffffec00780947 */ /* 0x000fea000383ffff */
[----:B------:R-:W-:Y:S05]  /*6ba0*/  BSYNC B7 ;  /* 0x0000000000077941 */ /* 0x000fea0003800000 */
.L_x_110:
[----:B------:R-:W-:-:S03]  /*6bb0*/  UMOV UR4, 0xffffffff ;  /* 0xffffffff00047882 */ /* 0x000fc60000000000 */
[----:B------:R-:W-:Y:S05]  /*6bc0*/  BRA.DIV UR4, `(.L_x_125) ;  /* 0x0000000604f87947 */ /* 0x000fea000b800000 */
[----:B------:R-:W-:-:S13]  /*6bd0*/  ELECT P6, URZ, PT ;  /* 0x00000000003f782f */ /* 0x000fda00038c0000 */
.L_x_146:
[----:B------:R-:W-:Y:S04]  /*6be0*/  BSSY B0, `(.L_x_126) ;  /* 0x0000058000007945 */ /* 0x000fe80003800000 */
[----:B------:R-:W-:Y:S05]  /*6bf0*/  @!P6 BRA `(.L_x_127) ;  /* 0x000000040058e947 */ /* 0x000fea0003800000 */
[----:B------:R-:W-:-:S04]  /*6c00*/  LOP3.LUT R19, R19, 0x2, RZ, 0xfc, !PT ;  /* 0x0000000213137812 */ /* 0x000fc800078efcff */
[----:B------:R-:W-:-:S13]  /*6c10*/  ISETP.NE.AND P0, PT, R19, 0x3, PT ;  /* 0x000000031300780c */ /* 0x000fda0003f05270 */
[----:B------:R-:W-:Y:S05]  /*6c20*/  @!P0 BRA `(.L_x_128) ;  /* 0x0000000000048947 */ /* 0x000fea0003800000 */
[----:B------:R-:W-:Y:S01]  /*6c30*/  BPT.TRAP 0x1 ;  /* 0x000000040000795c */ /* 0x000fe20000300000 */
.L_x_128:
[----:B------:R-:W0:Y:S01]  /*6c40*/  S2R R3, SR_CgaCtaId ;  /* 0x0000000000037919 */ /* 0x000e220000008800 */
[----:B------:R-:W-:Y:S02]  /*6c50*/  MOV R0, 0x400 ;  /* 0x0000040000007802 */ /* 0x000fe40000000f00 */
[----:B------:R-:W-:Y:S02]  /*6c60*/  SHF.L.U32 R2, R27, 0x1f, RZ ;  /* 0x0000001f1b027819 */ /* 0x000fe400000006ff */
[----:B0-----:R-:W-:-:S05]  /*6c70*/  LEA R3, R3, R0, 0x18 ;  /* 0x0000000003037211 */ /* 0x001fca00078ec0ff */
[----:B------:R-:W-:-:S04]  /*6c80*/  VIADD R3, R3, 0x48 ;  /* 0x0000004803037836 */ /* 0x000fc80000000000 */
[C---:B------:R-:W-:Y:S02]  /*6c90*/  IMAD R5, R28.reuse, 0x8, R3 ;  /* 0x000000081c057824 */ /* 0x040fe400078e0203 */
[----:B------:R-:W-:Y:S02]  /*6ca0*/  VIADD R28, R28, 0x1 ;  /* 0x000000011c1c7836 */ /* 0x000fe40000000000 */
[----:B------:R-:W0:Y:S03]  /*6cb0*/  SYNCS.PHASECHK.TRANS64.TRYWAIT P0, [R5+URZ], R2 ;  /* 0x00000002050075a7 */ /* 0x000e26000800017f */
[----:B------:R-:W-:-:S04]  /*6cc0*/  ISETP.NE.AND P1, PT, R28, 0x9, PT ;  /* 0x000000091c00780c */ /* 0x000fc80003f25270 */
[----:B------:R-:W-:Y:S02]  /*6cd0*/  SEL R0, RZ, 0x1, P1 ;  /* 0x00000001ff007807 */ /* 0x000fe40000800000 */
[----:B------:R-:W-:Y:S02]  /*6ce0*/  SEL R28, R28, RZ, P1 ;  /* 0x000000ff1c1c7207 */ /* 0x000fe40000800000 */
[----:B------:R-:W-:-:S03]  /*6cf0*/  LOP3.LUT R27, R27, R0, RZ, 0x3c, !PT ;  /* 0x000000001b1b7212 */ /* 0x000fc600078e3cff */
[----:B------:R-:W-:Y:S01]  /*6d00*/  IMAD R7, R28, 0x8, R3 ;  /* 0x000000081c077824 */ /* 0x000fe200078e0203 */
[----:B------:R-:W-:Y:S01]  /*6d10*/  SHF.L.U32 R4, R27, 0x1f, RZ ;  /* 0x0000001f1b047819 */ /* 0x000fe200000006ff */
[----:B0-----:R-:W-:Y:S06]  /*6d20*/  @!P0 BRA `(.L_x_129) ;  /* 0x0000000400c08947 */ /* 0x001fec0003800000 */
.L_x_147:
[----:B------:R-:W1:Y:S01]  /*6d30*/  SYNCS.PHASECHK.TRANS64.TRYWAIT P0, [R7+URZ], R4 ;  /* 0x00000004070075a7 */ /* 0x000e62000800017f */
[----:B------:R-:W-:-:S05]  /*6d40*/  VIADD R0, R28, 0x1 ;  /* 0x000000011c007836 */ /* 0x000fca0000000000 */
[----:B------:R-:W-:-:S04]  /*6d50*/  ISETP.NE.AND P1, PT, R0, 0x9, PT ;  /* 0x000000090000780c */ /* 0x000fc80003f25270 */
[----:B0-----:R-:W-:Y:S02]  /*6d60*/  SEL R2, RZ, 0x1, P1 ;  /* 0x00000001ff027807 */ /* 0x001fe40000800000 */
[----:B------:R-:W-:Y:S02]  /*6d70*/  SEL R0, R0, RZ, P1 ;  /* 0x000000ff00007207 */ /* 0x000fe40000800000 */
[----:B------:R-:W-:-:S03]  /*6d80*/  LOP3.LUT R27, R27, R2, RZ, 0x3c, !PT ;  /* 0x000000021b1b7212 */ /* 0x000fc600078e3cff */
[----:B------:R-:W-:Y:S01]  /*6d90*/  IMAD R6, R0, 0x8, R3 ;  /* 0x0000000800067824 */ /* 0x000fe200078e0203 */
[----:B------:R-:W-:Y:S01]  /*6da0*/  SHF.L.U32 R5, R27, 0x1f, RZ ;  /* 0x0000001f1b057819 */ /* 0x000fe200000006ff */
[----:B-1----:R-:W-:Y:S06]  /*6db0*/  @!P0 BRA `(.L_x_130) ;  /* 0x0000000400b08947 */ /* 0x002fec0003800000 */
.L_x_148:
[----:B------:R-:W1:Y:S01]  /*6dc0*/  SYNCS.PHASECHK.TRANS64.TRYWAIT P0, [R6+URZ], R5 ;  /* 0x00000005060075a7 */ /* 0x000e62000800017f */
[----:B------:R-:W-:-:S05]  /*6dd0*/  VIADD R0, R0, 0x1 ;  /* 0x0000000100007836 */ /* 0x000fca0000000000 */
[----:B------:R-:W-:-:S04]  /*6de0*/  ISETP.NE.AND P1, PT, R0, 0x9, PT ;  /* 0x000000090000780c */ /* 0x000fc80003f25270 */
[----:B------:R-:W-:Y:S02]  /*6df0*/  SEL R2, RZ, 0x1, P1 ;  /* 0x00000001ff027807 */ /* 0x000fe40000800000 */
[----:B------:R-:W-:Y:S02]  /*6e00*/  SEL R0, R0, RZ, P1 ;  /* 0x000000ff00007207 */ /* 0x000fe40000800000 */
[----:B------:R-:W-:-:S03]  /*6e10*/  LOP3.LUT R27, R27, R2, RZ, 0x3c, !PT ;  /* 0x000000021b1b7212 */ /* 0x000fc600078e3cff */
[----:B0-----:R-:W-:Y:S01]  /*6e20*/  IMAD R7, R0, 0x8, R3 ;  /* 0x0000000800077824 */ /* 0x001fe200078e0203 */
[----:B------:R-:W-:Y:S01]  /*6e30*/  SHF.L.U32 R4, R27, 0x1f, RZ ;  /* 0x0000001f1b047819 */ /* 0x000fe200000006ff */
[----:B-1----:R-:W-:Y:S06]  /*6e40*/  @!P0 BRA `(.L_x_131) ;  /* 0x0000000400a08947 */ /* 0x002fec0003800000 */
.L_x_149:
        /* <DEDUP_REMOVED lines=9> */
.L_x_150:
        /* <DEDUP_REMOVED lines=9> */
.L_x_151:
        /* <DEDUP_REMOVED lines=9> */
.L_x_152:
        /* <DEDUP_REMOVED lines=9> */
.L_x_153:
[----:B------:R-:W1:Y:S01]  /*7090*/  SYNCS.PHASECHK.TRANS64.TRYWAIT P0, [R7+URZ], R4 ;  /* 0x00000004070075a7 */ /* 0x000e62000800017f */
[----:B------:R-:W-:-:S05]  /*70a0*/  VIADD R0, R0, 0x1 ;  /* 0x0000000100007836 */ /* 0x000fca0000000000 */
[----:B------:R-:W-:-:S04]  /*70b0*/  ISETP.NE.AND P1, PT, R0, 0x9, PT ;  /* 0x000000090000780c */ /* 0x000fc80003f25270 */
[----:B------:R-:W-:Y:S02]  /*70c0*/  SEL R2, RZ, 0x1, P1 ;  /* 0x00000001ff027807 */ /* 0x000fe40000800000 */
[----:B------:R-:W-:Y:S02]  /*70d0*/  SEL R0, R0, RZ, P1 ;  /* 0x000000ff00007207 */ /* 0x000fe40000800000 */
[----:B------:R-:W-:Y:S01]  /*70e0*/  LOP3.LUT R2, R27, R2, RZ, 0x3c, !PT ;  /* 0x000000021b027212 */ /* 0x000fe200078e3cff */
[----:B-1----:R-:W-:Y:S06]  /*70f0*/  @!P0 BRA `(.L_x_136) ;  /* 0x0000000400588947 */ /* 0x002fec0003800000 */
.L_x_154:
[----:B------:R-:W-:Y:S01]  /*7100*/  IMAD R3, R0, 0x8, R3 ;  /* 0x0000000800037824 */ /* 0x000fe200078e0203 */
[----:B------:R-:W-:-:S07]  /*7110*/  SHF.L.U32 R0, R2, 0x1f, RZ ;  /* 0x0000001f02007819 */ /* 0x000fce00000006ff */
.L_x_137:
[----:B--2---:R2:W3:Y:S02]  /*7120*/  SYNCS.PHASECHK.TRANS64.TRYWAIT P0, [R3+URZ], R0 ;  /* 0x00000000030075a7 */ /* 0x0044e4000800017f */
[----:B---3--:R-:W-:Y:S05]  /*7130*/  @!P0 NANOSLEEP.SYNCS 0x989680 ;  /* 0x009896800000895d */ /* 0x008fea0003900000 */
[----:B------:R-:W3:Y:S02]  /*7140*/  @!P0 SYNCS.PHASECHK.TRANS64 P0, [R3+URZ], R0 ;  /* 0x00000000030085a7 */ /* 0x000ee4000800007f */
[----:B---3--:R-:W-:Y:S05]  /*7150*/  @!P0 BRA `(.L_x_137) ;  /* 0xfffffffc00f08947 */ /* 0x008fea000383ffff */
.L_x_127:
[----:B------:R-:W-:Y:S05]  /*7160*/  BSYNC B0 ;  /* 0x0000000000007941 */ /* 0x000fea0003800000 */
.L_x_126:
[----:B------:R-:W-:Y:S05]  /*7170*/  EXIT ;  /* 0x000000000000794d */ /* 0x000fea0003800000 */
.L_x_17:
[----:B------:R-:W-:Y:S02]  /*7180*/  IMAD.MOV.U32 R12, RZ, RZ, RZ ;  /* 0x000000ffff0c7224 */ /* 0x000fe400078e00ff */
[----:B------:R-:W-:Y:S02]  /*7190*/  IMAD.MOV.U32 R11, RZ, RZ, 0x1f ;  /* 0x0000001fff0b7424 */ /* 0x000fe400078e00ff */
[----:B------:R-:W-:-:S07]  /*71a0*/  IMAD.MOV.U32 R15, RZ, RZ, -0x1 ;  /* 0xffffffffff0f7424 */ /* 0x000fce00078e00ff */
[----:B01---5:R-:W-:Y:S05]  /*71b0*/  WARPSYNC.COLLECTIVE R15, `(.L_x_138) ;  /* 0x000000000f087348 */ /* 0x023fea0003c00000 */
[----:B------:R2:W3:Y:S02]  /*71c0*/  SHFL.IDX P6, R14, R13, R12, R11 ;  /* 0x0000000c0d0e7389 */ /* 0x0004e400000c000b */
[----:B0123-5:R-:W-:Y:S01]  /*71d0*/  ENDCOLLECTIVE ;  /* 0x000000000000791b */ /* 0x02ffe20003800000 */
.L_x_138:
[----:B------:R-:W-:Y:S05]  /*71e0*/  BRA `(.L_x_139) ;  /* 0xffffffa000787947 */ /* 0x000fea000383ffff */
.L_x_21:
[----:B---3--:R3:W4:Y:S02]  /*71f0*/  SYNCS.PHASECHK.TRANS64.TRYWAIT P1, [R3+URZ], R0 ;  /* 0x00000000030075a7 */ /* 0x008724000802017f */
[----:B----4-:R-:W-:Y:S05]  /*7200*/  @!P1 NANOSLEEP.SYNCS 0x989680 ;  /* 0x009896800000995d */ /* 0x010fea0003900000 */
[----:B------:R-:W4:Y:S02]  /*7210*/  @!P1 SYNCS.PHASECHK.TRANS64 P1, [R3+URZ], R0 ;  /* 0x00000000030095a7 */ /* 0x000f24000802007f */
[----:B----4-:R-:W-:Y:S05]  /*7220*/  @!P1 BRA `(.L_x_21) ;  /* 0xfffffffc00f09947 */ /* 0x010fea000383ffff */
[----:B------:R-:W-:Y:S05]  /*7230*/  BRA `(.L_x_20) ;  /* 0xffffffa000947947 */ /* 0x000fea000383ffff */
.L_x_26:
[----:B0-----:R0:W1:Y:S02]  /*7240*/  SYNCS.PHASECHK.TRANS64.TRYWAIT P1, [R3+URZ], R14 ;  /* 0x0000000e030075a7 */ /* 0x001064000802017f */
[----:B-1----:R-:W-:Y:S05]  /*7250*/  @!P1 NANOSLEEP.SYNCS 0x989680 ;  /* 0x009896800000995d */ /* 0x002fea0003900000 */
[----:B------:R-:W1:Y:S02]  /*7260*/  @!P1 SYNCS.PHASECHK.TRANS64 P1, [R3+URZ], R14 ;  /* 0x0000000e030095a7 */ /* 0x000e64000802007f */
[----:B-1----:R-:W-:Y:S05]  /*7270*/  @!P1 BRA `(.L_x_26) ;  /* 0xfffffffc00f09947 */ /* 0x002fea000383ffff */
[----:B------:R-:W-:Y:S05]  /*7280*/  BRA `(.L_x_25) ;  /* 0xffffffa400d87947 */ /* 0x000fea000383ffff */
.L_x_34:
[----:B0-----:R0:W1:Y:S02]  /*7290*/  SYNCS.PHASECHK.TRANS64.TRYWAIT P1, [R11+URZ], R20 ;  /* 0x000000140b0075a7 */ /* 0x001064000802017f */
[----:B-1----:R-:W-:Y:S05]  /*72a0*/  @!P1 NANOSLEEP.SYNCS 0x989680 ;  /* 0x009896800000995d */ /* 0x002fea0003900000 */
[----:B------:R-:W1:Y:S02]  /*72b0*/  @!P1 SYNCS.PHASECHK.TRANS64 P1, [R11+URZ], R20 ;  /* 0x000000140b0095a7 */ /* 0x000e64000802007f */
[----:B-1----:R-:W-:Y:S05]  /*72c0*/  @!P1 BRA `(.L_x_34) ;  /* 0xfffffffc00f09947 */ /* 0x002fea000383ffff */
[----:B------:R-:W-:Y:S05]  /*72d0*/  BRA `(.L_x_33) ;  /* 0xffffffac004c7947 */ /* 0x000fea000383ffff */
.L_x_111:
[----:B------:R-:W-:Y:S01]  /*72e0*/  BSSY B0, `(.L_x_140) ;  /* 0x0000006000007945 */ /* 0x000fe20003800000 */
[----:B------:R-:W-:-:S07]  /*72f0*/  IMAD.MOV.U32 R15, RZ, RZ, -0x1 ;  /* 0xffffffffff0f7424 */ /* 0x000fce00078e00ff */
[----:B------:R-:W-:Y:S05]  /*7300*/  WARPSYNC.COLLECTIVE R15, `(.L_x_141) ;  /* 0x000000000f0c7348 */ /* 0x000fea0003c00000 */
[----:B------:R-:W-:Y:S02]  /*7310*/  ELECT P6, UR62, PT ;  /* 0x00000000003e782f */ /* 0x000fe400038c0000 */
[----:B------:R-:W-:Y:S01]  /*7320*/  MOV R14, UR62 ;  /* 0x0000003e000e7c02 */ /* 0x000fe20008000f00 */
[----:B------:R-:W-:Y:S10]  /*7330*/  ENDCOLLECTIVE ;  /* 0x000000000000791b */ /* 0x000ff40003800000 */
.L_x_141:
[----:B------:R-:W-:Y:S05]  /*7340*/  BSYNC B0 ;  /* 0x0000000000007941 */ /* 0x000fea0003800000 */
.L_x_140:
[----:B------:R-:W-:Y:S05]  /*7350*/  BRA `(.L_x_142) ;  /* 0xffffffe400947947 */ /* 0x000fea000383ffff */
.L_x_116:
[----:B0-----:R0:W1:Y:S02]  /*7360*/  SYNCS.PHASECHK.TRANS64.TRYWAIT P0, [R4+URZ+0x48], R37 ;  /* 0x00004825040075a7 */ /* 0x001064000800017f */
[----:B-1----:R-:W-:Y:S05]  /*7370*/  @!P0 NANOSLEEP.SYNCS 0x989680 ;  /* 0x009896800000895d */ /* 0x002fea0003900000 */
[----:B------:R-:W1:Y:S02]  /*7380*/  @!P0 SYNCS.PHASECHK.TRANS64 P0, [R4+URZ+0x48], R37 ;  /* 0x00004825040085a7 */ /* 0x000e64000800007f */
[----:B-1----:R-:W-:Y:S05]  /*7390*/  @!P0 BRA `(.L_x_116) ;  /* 0xfffffffc00f08947 */ /* 0x002fea000383ffff */
[----:B------:R-:W-:Y:S05]  /*73a0*/  BRA `(.L_x_143) ;  /* 0xffffffe8009c7947 */ /* 0x000fea000383ffff */
.L_x_125:
[----:B------:R-:W-:Y:S01]  /*73b0*/  BSSY B0, `(.L_x_144) ;  /* 0x0000006000007945 */ /* 0x000fe20003800000 */
[----:B------:R-:W-:-:S07]  /*73c0*/  IMAD.MOV.U32 R15, RZ, RZ, -0x1 ;  /* 0xffffffffff0f7424 */ /* 0x000fce00078e00ff */
[----:B------:R-:W-:Y:S05]  /*73d0*/  WARPSYNC.COLLECTIVE R15, `(.L_x_145) ;  /* 0x000000000f0c7348 */ /* 0x000fea0003c00000 */
[----:B------:R-:W-:Y:S02]  /*73e0*/  ELECT P6, UR62, PT ;  /* 0x00000000003e782f */ /* 0x000fe400038c0000 */
[----:B------:R-:W-:Y:S01]  /*73f0*/  MOV R14, UR62 ;  /* 0x0000003e000e7c02 */ /* 0x000fe20008000f00 */
[----:B------:R-:W-:Y:S10]  /*7400*/  ENDCOLLECTIVE ;  /* 0x000000000000791b */ /* 0x000ff40003800000 */
.L_x_145:
[----:B------:R-:W-:Y:S05]  /*7410*/  BSYNC B0 ;  /* 0x0000000000007941 */ /* 0x000fea0003800000 */
.L_x_144:
[----:B------:R-:W-:Y:S05]  /*7420*/  BRA `(.L_x_146) ;  /* 0xfffffff400ec7947 */ /* 0x000fea000383ffff */
.L_x_129:
[----:B0-----:R0:W1:Y:S02]  /*7430*/  SYNCS.PHASECHK.TRANS64.TRYWAIT P0, [R5+URZ], R2 ;  /* 0x00000002050075a7 */ /* 0x001064000800017f */
[----:B-1----:R-:W-:Y:S05]  /*7440*/  @!P0 NANOSLEEP.SYNCS 0x989680 ;  /* 0x009896800000895d */ /* 0x002fea0003900000 */
[----:B------:R-:W1:Y:S02]  /*7450*/  @!P0 SYNCS.PHASECHK.TRANS64 P0, [R5+URZ], R2 ;  /* 0x00000002050085a7 */ /* 0x000e64000800007f */
[----:B-1----:R-:W-:Y:S05]  /*7460*/  @!P0 BRA `(.L_x_129) ;  /* 0xfffffffc00f08947 */ /* 0x002fea000383ffff */
[----:B------:R-:W-:Y:S05]  /*7470*/  BRA `(.L_x_147) ;  /* 0xfffffff8002c7947 */ /* 0x000fea000383ffff */
.L_x_130:
[----:B0-----:R0:W1:Y:S02]  /*7480*/  SYNCS.PHASECHK.TRANS64.TRYWAIT P0, [R7+URZ], R4 ;  /* 0x00000004070075a7 */ /* 0x001064000800017f */
[----:B-1----:R-:W-:Y:S05]  /*7490*/  @!P0 NANOSLEEP.SYNCS 0x989680 ;  /* 0x009896800000895d */ /* 0x002fea0003900000 */
[----:B------:R-:W1:Y:S02]  /*74a0*/  @!P0 SYNCS.PHASECHK.TRANS64 P0, [R7+URZ], R4 ;  /* 0x00000004070085a7 */ /* 0x000e64000800007f */
[----:B-1----:R-:W-:Y:S05]  /*74b0*/  @!P0 BRA `(.L_x_130) ;  /* 0xfffffffc00f08947 */ /* 0x002fea000383ffff */
[----:B------:R-:W-:Y:S05]  /*74c0*/  BRA `(.L_x_148) ;  /* 0xfffffff8003c7947 */ /* 0x000fea000383ffff */
.L_x_131:
[----:B0-----:R0:W1:Y:S02]  /*74d0*/  SYNCS.PHASECHK.TRANS64.TRYWAIT P0, [R6+URZ], R5 ;  /* 0x00000005060075a7 */ /* 0x001064000800017f */
[----:B-1----:R-:W-:Y:S05]  /*74e0*/  @!P0 NANOSLEEP.SYNCS 0x989680 ;  /* 0x009896800000895d */ /* 0x002fea0003900000 */
[----:B------:R-:W1:Y:S02]  /*74f0*/  @!P0 SYNCS.PHASECHK.TRANS64 P0, [R6+URZ], R5 ;  /* 0x00000005060085a7 */ /* 0x000e64000800007f */
[----:B-1----:R-:W-:Y:S05]  /*7500*/  @!P0 BRA `(.L_x_131) ;  /* 0xfffffffc00f08947 */ /* 0x002fea000383ffff */
[----:B------:R-:W-:Y:S05]  /*7510*/  BRA `(.L_x_149) ;  /* 0xfffffff8004c7947 */ /* 0x000fea000383ffff */
.L_x_132:
[----:B0-----:R0:W1:Y:S02]  /*7520*/  SYNCS.PHASECHK.TRANS64.TRYWAIT P0, [R7+URZ], R4 ;  /* 0x00000004070075a7 */ /* 0x001064000800017f */
[----:B-1----:R-:W-:Y:S05]  /*7530*/  @!P0 NANOSLEEP.SYNCS 0x989680 ;  /* 0x009896800000895d */ /* 0x002fea0003900000 */
[----:B------:R-:W1:Y:S02]  /*7540*/  @!P0 SYNCS.PHASECHK.TRANS64 P0, [R7+URZ], R4 ;  /* 0x00000004070085a7 */ /* 0x000e64000800007f */
[----:B-1----:R-:W-:Y:S05]  /*7550*/  @!P0 BRA `(.L_x_132) ;  /* 0xfffffffc00f08947 */ /* 0x002fea000383ffff */
[----:B------:R-:W-:Y:S05]  /*7560*/  BRA `(.L_x_150) ;  /* 0xfffffff8005c7947 */ /* 0x000fea000383ffff */
.L_x_133:
[----:B0-----:R0:W1:Y:S02]  /*7570*/  SYNCS.PHASECHK.TRANS64.TRYWAIT P0, [R6+URZ], R5 ;  /* 0x00000005060075a7 */ /* 0x001064000800017f */
[----:B-1----:R-:W-:Y:S05]  /*7580*/  @!P0 NANOSLEEP.SYNCS 0x989680 ;  /* 0x009896800000895d */ /* 0x002fea0003900000 */
[----:B------:R-:W1:Y:S02]  /*7590*/  @!P0 SYNCS.PHASECHK.TRANS64 P0, [R6+URZ], R5 ;  /* 0x00000005060085a7 */ /* 0x000e64000800007f */
[----:B-1----:R-:W-:Y:S05]  /*75a0*/  @!P0 BRA `(.L_x_133) ;  /* 0xfffffffc00f08947 */ /* 0x002fea000383ffff */
[----:B------:R-:W-:Y:S05]  /*75b0*/  BRA `(.L_x_151) ;  /* 0xfffffff8006c7947 */ /* 0x000fea000383ffff */
.L_x_134:
[----:B0-----:R0:W1:Y:S02]  /*75c0*/  SYNCS.PHASECHK.TRANS64.TRYWAIT P0, [R7+URZ], R4 ;  /* 0x00000004070075a7 */ /* 0x001064000800017f */
[----:B-1----:R-:W-:Y:S05]  /*75d0*/  @!P0 NANOSLEEP.SYNCS 0x989680 ;  /* 0x009896800000895d */ /* 0x002fea0003900000 */
[----:B------:R-:W1:Y:S02]  /*75e0*/  @!P0 SYNCS.PHASECHK.TRANS64 P0, [R7+URZ], R4 ;  /* 0x00000004070085a7 */ /* 0x000e64000800007f */
[----:B-1----:R-:W-:Y:S05]  /*75f0*/  @!P0 BRA `(.L_x_134) ;  /* 0xfffffffc00f08947 */ /* 0x002fea000383ffff */
[----:B------:R-:W-:Y:S05]  /*7600*/  BRA `(.L_x_152) ;  /* 0xfffffff8007c7947 */ /* 0x000fea000383ffff */
.L_x_135:
[----:B0-----:R0:W1:Y:S02]  /*7610*/  SYNCS.PHASECHK.TRANS64.TRYWAIT P0, [R6+URZ], R5 ;  /* 0x00000005060075a7 */ /* 0x001064000800017f */
[----:B-1----:R-:W-:Y:S05]  /*7620*/  @!P0 NANOSLEEP.SYNCS 0x989680 ;  /* 0x009896800000895d */ /* 0x002fea0003900000 */
[----:B------:R-:W1:Y:S02]  /*7630*/  @!P0 SYNCS.PHASECHK.TRANS64 P0, [R6+URZ], R5 ;  /* 0x00000005060085a7 */ /* 0x000e64000800007f */
[----:B-1----:R-:W-:Y:S05]  /*7640*/  @!P0 BRA `(.L_x_135) ;  /* 0xfffffffc00f08947 */ /* 0x002fea000383ffff */
[----:B------:R-:W-:Y:S05]  /*7650*/  BRA `(.L_x_153) ;  /* 0xfffffff8008c7947 */ /* 0x000fea000383ffff */
.L_x_136:
[----:B-1----:R1:W2:Y:S02]  /*7660*/  SYNCS.PHASECHK.TRANS64.TRYWAIT P0, [R7+URZ], R4 ;  /* 0x00000004070075a7 */ /* 0x0022a4000800017f */
[----:B--2---:R-:W-:Y:S05]  /*7670*/  @!P0 NANOSLEEP.SYNCS 0x989680 ;  /* 0x009896800000895d */ /* 0x004fea0003900000 */
[----:B------:R-:W2:Y:S02]  /*7680*/  @!P0 SYNCS.PHASECHK.TRANS64 P0, [R7+URZ], R4 ;  /* 0x00000004070085a7 */ /* 0x000ea4000800007f */
[----:B--2---:R-:W-:Y:S05]  /*7690*/  @!P0 BRA `(.L_x_136) ;  /* 0xfffffffc00f08947 */ /* 0x004fea000383ffff */
[----:B------:R-:W-:Y:S05]  /*76a0*/  BRA `(.L_x_154) ;  /* 0xfffffff800947947 */ /* 0x000fea000383ffff */
.L_x_155:
[----:B------:R-:W-:-:S00]  /*76b0*/  BRA `(.L_x_155) ;  /* 0xfffffffc00fc7947 */ /* 0x000fc0000383ffff */
[----:B------:R-:W-:-:S00]  /*76c0*/  NOP ;  /* 0x0000000000007918 */ /* 0x000fc00000000000 */
        /* <DEDUP_REMOVED lines=11> */
.L_x_156:


//--------------------- .nv.global.init           --------------------------
	.section	.nv.global.init,"aw",@progbits
.nv.global.init:
	.type		$str$24,@object
	.size		$str$24,($str$25 - $str$24)
$str$24:
        /*0000*/ 	.byte	0x28, 0x61, 0x64, 0x64, 0x72, 0x65, 0x73, 0x73, 0x20, 0x26, 0x20, 0x6d, 0x61, 0x73, 0x6b, 0x29
        /*0010*/ 	.byte	0x20, 0x3d, 0x3d, 0x20, 0x30, 0x00
	.type		$str$25,@object
	.size		$str$25,(__unnamed_1 - $str$25)
$str$25:
        /*0016*/ 	.byte	0x2f, 0x74, 0x6d, 0x70, 0x2f, 0x63, 0x75, 0x74, 0x6c, 0x61, 0x73, 0x73, 0x5f, 0x73, 0x77, 0x65
        /*0026*/ 	.byte	0x65, 0x70, 0x5f, 0x73, 0x72, 0x63, 0x2f, 0x69, 0x6e, 0x63, 0x6c, 0x75, 0x64, 0x65, 0x2f, 0x63
        /*0036*/ 	.byte	0x75, 0x74, 0x65, 0x2f, 0x70, 0x6f, 0x69, 0x6e, 0x74, 0x65, 0x72, 0x5f, 0x66, 0x6c, 0x61, 0x67
        /*0046*/ 	.byte	0x67, 0x65, 0x64, 0x2e, 0x68, 0x70, 0x70, 0x00
	.type		__unnamed_1,@object
	.size		__unnamed_1,(__unnamed_2 - __unnamed_1)
__unnamed_1:
        /*004e*/ 	.byte	0x61, 0x75, 0x74, 0x6f, 0x20, 0x63, 0x75, 0x74, 0x65, 0x3a, 0x3a, 0x61, 0x73, 0x5f, 0x70, 0x6f
        /* <DEDUP_REMOVED lines=27> */
        /*020e*/ 	.byte	0x34, 0x30, 0x39, 0x36, 0x3e, 0x3e, 0x3e, 0x3e, 0x3e, 0x20, 0x26, 0x5d, 0x00
	.type		__unnamed_2,@object
	.size		__unnamed_2,(.L_1 - __unnamed_2)
__unnamed_2:
        /* <DEDUP_REMOVED lines=29> */
.L_1:


//--------------------- .nv.shared._ZN7cutlass13device_kernelINS_4gemm6kernel13GemmUniversalIN4cute5tupleIJiiiiEEENS1_10collective13CollectiveMmaINS1_39MainloopSm90TmaGmmaRmemAWarpSpecializedILi9ENS5_IJNS4_1CILi1EEESB_SB_EEENS1_35KernelTmaWarpSpecializedCooperativeEEENS5_IJNSA_ILi128EEENSA_ILi64EEENSA_ILi32EEEEEENS_10tfloat32_tENS5_IJlSB_lEEESJ_NS5_IJSB_llEEENS4_8TiledMMAINS4_8MMA_AtomIJNS4_4SM904GMMA29MMA_64x64x8_F32TF32TF32_RS_TNILNSP_7ScaleInE1ELSR_1EEEEEENS4_6LayoutINS5_IJNSA_ILi2EEESB_SB_EEENS5_IJSB_NSA_ILi0EEESX_EEEEENS5_IJNS4_10UnderscoreES10_S10_EEEEENS4_13SM90_TMA_LOADENS4_14ComposedLayoutINS4_7SwizzleILi3ELi4ELi3EEENS4_18smem_ptr_flag_bitsILi32EEENSU_INS5_IJNSA_ILi8EEESH_EEENS5_IJSH_SB_EEEEEEEvNS4_8identityES13_NS14_INS15_ILi1ELi4ELi3EEES18_NSU_INS5_IJS19_S19_EEENS5_IJSB_S19_EEEEEEENS4_9Copy_AtomIJNS4_39AutoVectorizingCopyWithAssumedAlignmentILi128EEESJ_EEES1E_EENS_8epilogue10collective6detail29Sm90TmaWarpSpecializedAdapterINS1Q_15DefaultEpilogueISJ_SK_SK_NS1P_6thread17LinearCombinationISJ_Li1EffLNS1U_9ScaleType4KindE0ELNS_15FloatRoundStyleE2ESJ_EENS1_15EpilogueDefaultEEEEEvvEEEEvNT_6ParamsE --------------------------
	.section	.nv.shared._ZN7cutlass13device_kernelINS_4gemm6kernel13GemmUniversalIN4cute5tupleIJiiiiEEENS1_10collective13CollectiveMmaINS1_39MainloopSm90TmaGmmaRmemAWarpSpecializedILi9ENS5_IJNS4_1CILi1EEESB_SB_EEENS1_35KernelTmaWarpSpecializedCooperativeEEENS5_IJNSA_ILi128EEENSA_ILi64EEENSA_ILi32EEEEEENS_10tfloat32_tENS5_IJlSB_lEEESJ_NS5_IJSB_llEEENS4_8TiledMMAINS4_8MMA_AtomIJNS4_4SM904GMMA29MMA_64x64x8_F32TF32TF32_RS_TNILNSP_7ScaleInE1ELSR_1EEEEEENS4_6LayoutINS5_IJNSA_ILi2EEESB_SB_EEENS5_IJSB_NSA_ILi0EEESX_EEEEENS5_IJNS4_10UnderscoreES10_S10_EEEEENS4_13SM90_TMA_LOADENS4_14ComposedLayoutINS4_7SwizzleILi3ELi4ELi3EEENS4_18smem_ptr_flag_bitsILi32EEENSU_INS5_IJNSA_ILi8EEESH_EEENS5_IJSH_SB_EEEEEEEvNS4_8identityES13_NS14_INS15_ILi1ELi4ELi3EEES18_NSU_INS5_IJS19_S19_EEENS5_IJSB_S19_EEEEEEENS4_9Copy_AtomIJNS4_39AutoVectorizingCopyWithAssumedAlignmentILi128EEESJ_EEES1E_EENS_8epilogue10collective6detail29Sm90TmaWarpSpecializedAdapterINS1Q_15DefaultEpilogueISJ_SK_SK_NS1P_6thread17LinearCombinationISJ_Li1EffLNS1U_9ScaleType4KindE0ELNS_15FloatRoundStyleE2ESJ_EENS1_15EpilogueDefaultEEEEEvvEEEEvNT_6ParamsE,"aw",@nobits
	.sectionflags	@""
	.align	16
	.zero		1024


//--------------------- .nv.shared.reserved.0     --------------------------
	.section	.nv.shared.reserved.0,"aw",@nobits
	.weak		__nv_reservedSMEM_offset_0_alias
	.size		__nv_reservedSMEM_offset_0_alias, 0, 0
	.other		__nv_reservedSMEM_offset_0_alias,@"STO_CUDA_RESERVED_SHARED STV_DEFAULT"
__nv_reservedSMEM_offset_0_alias:
	.zero		0


//--------------------- .nv.global                --------------------------
	.section	.nv.global,"aw",@nobits
.nv.global:
	.type		_ZN40_INTERNAL_31dbba6e_4_k_cu_a0e9a5c7_304624cute1_E,@object
	.size		_ZN40_INTERNAL_31dbba6e_4_k_cu_a0e9a5c7_304624cute1_E,(_ZN40_INTERNAL_31dbba6e_4_k_cu_a0e9a5c7_304624cuda3std3__45__cpo6cbeginE - _ZN40_INTERNAL_31dbba6e_4_k_cu_a0e9a5c7_304624cute1_E)
_ZN40_INTERNAL_31dbba6e_4_k_cu_a0e9a5c7_304624cute1_E:
	.zero		1
	.type		_ZN40_INTERNAL_31dbba6e_4_k_cu_a0e9a5c7_304624cuda3std3__45__cpo6cbeginE,@object
	.size		_ZN40_INTERNAL_31dbba6e_4_k_cu_a0e9a5c7_304624cuda3std3__45__cpo6cbeginE,(_ZN40_INTERNAL_31dbba6e_4_k_cu_a0e9a5c7_304624cuda3std3__48in_placeE - _ZN40_INTERNAL_31dbba6e_4_k_cu_a0e9a5c7_304624cuda3std3__45__cpo6cbeginE)
_ZN40_INTERNAL_31dbba6e_4_k_cu_a0e9a5c7_304624cuda3std3__45__cpo6cbeginE:
	.zero		1
	.type		_ZN40_INTERNAL_31dbba6e_4_k_cu_a0e9a5c7_304624cuda3std3__48in_placeE,@object
	.size		_ZN40_INTERNAL_31dbba6e_4_k_cu_a0e9a5c7_304624cuda3std3__48in_placeE,(_ZN40_INTERNAL_31dbba6e_4_k_cu_a0e9a5c7_304624cuda3std6ranges3__45__cpo9iter_moveE - _ZN40_INTERNAL_31dbba6e_4_k_cu_a0e9a5c7_304624cuda3std3__48in_placeE)
_ZN40_INTERNAL_31dbba6e_4_k_cu_a0e9a5c7_304624cuda3std3__48in_placeE:
	.zero		1
	.type		_ZN40_INTERNAL_31dbba6e_4_k_cu_a0e9a5c7_304624cuda3std6ranges3__45__cpo9iter_moveE,@object
	.size		_ZN40_INTERNAL_31dbba6e_4_k_cu_a0e9a5c7_304624cuda3std6ranges3__45__cpo9iter_moveE,(_ZN40_INTERNAL_31dbba6e_4_k_cu_a0e9a5c7_304624cuda3std3__45__cpo5beginE - _ZN40_INTERNAL_31dbba6e_4_k_cu_a0e9a5c7_304624cuda3std6ranges3__45__cpo9iter_moveE)
_ZN40_INTERNAL_31dbba6e_4_k_cu_a0e9a5c7_304624cuda3std6ranges3__45__cpo9iter_moveE:
	.zero		1
	.type		_ZN40_INTERNAL_31dbba6e_4_k_cu_a0e9a5c7_304624cuda3std3__45__cpo5beginE,@object
	.size		_ZN40_INTERNAL_31dbba6e_4_k_cu_a0e9a5c7_304624cuda3std3__45__cpo5beginE,(_ZN40_INTERNAL_31dbba6e_4_k_cu_a0e9a5c7_304624cuda3std3__442_GLOBAL__N__31dbba6e_4_k_cu_a0e9a5c7_304626ignoreE - _ZN40_INTERNAL_31dbba6e_4_k_cu_a0e9a5c7_304624cuda3std3__45__cpo5beginE)
_ZN40_INTERNAL_31dbba6e_4_k_cu_a0e9a5c7_304624cuda3std3__45__cpo5beginE:
	.zero		1
	.type		_ZN40_INTERNAL_31dbba6e_4_k_cu_a0e9a5c7_304624cuda3std3__442_GLOBAL__N__31dbba6e_4_k_cu_a0e9a5c7_304626ignoreE,@object
	.size		_ZN40_INTERNAL_31dbba6e_4_k_cu_a0e9a5c7_304624cuda3std3__442_GLOBAL__N__31dbba6e_4_k_cu_a0e9a5c7_304626ignoreE,(_ZN40_INTERNAL_31dbba6e_4_k_cu_a0e9a5c7_304624cute7productE - _ZN40_INTERNAL_31dbba6e_4_k_cu_a0e9a5c7_304624cuda3std3__442_GLOBAL__N__31dbba6e_4_k_cu_a0e9a5c7_304626ignoreE)
_ZN40_INTERNAL_31dbba6e_4_k_cu_a0e9a5c7_304624cuda3std3__442_GLOBAL__N__31dbba6e_4_k_cu_a0e9a5c7_304626ignoreE:
	.zero		1
	.type		_ZN40_INTERNAL_31dbba6e_4_k_cu_a0e9a5c7_304624cute7productE,@object
	.size		_ZN40_INTERNAL_31dbba6e_4_k_cu_a0e9a5c7_304624cute7productE,(_ZN40_INTERNAL_31dbba6e_4_k_cu_a0e9a5c7_304624cuda3std3__45__cpo3endE - _ZN40_INTERNAL_31dbba6e_4_k_cu_a0e9a5c7_304624cute7productE)
_ZN40_INTERNAL_31dbba6e_4_k_cu_a0e9a5c7_304624cute7productE:
	.zero		1
	.type		_ZN40_INTERNAL_31dbba6e_4_k_cu_a0e9a5c7_304624cuda3std3__45__cpo3endE,@object
	.size		_ZN40_INTERNAL_31dbba6e_4_k_cu_a0e9a5c7_304624cuda3std3__45__cpo3endE,(_ZN40_INTERNAL_31dbba6e_4_k_cu_a0e9a5c7_304624cuda3std3__419piecewise_constructE - _ZN40_INTERNAL_31dbba6e_4_k_cu_a0e9a5c7_304624cuda3std3__45__cpo3endE)
_ZN40_INTERNAL_31dbba6e_4_k_cu_a0e9a5c7_304624cuda3std3__45__cpo3endE:
	.zero		1
	.type		_ZN40_INTERNAL_31dbba6e_4_k_cu_a0e9a5c7_304624cuda3std3__419piecewise_constructE,@object
	.size		_ZN40_INTERNAL_31dbba6e_4_k_cu_a0e9a5c7_304624cuda3std3__419piecewise_constructE,(_ZN40_INTERNAL_31dbba6e_4_k_cu_a0e9a5c7_304624cuda3std3__45__cpo4cendE - _ZN40_INTERNAL_31dbba6e_4_k_cu_a0e9a5c7_304624cuda3std3__419piecewise_constructE)
_ZN40_INTERNAL_31dbba6e_4_k_cu_a0e9a5c7_304624cuda3std3__419piecewise_constructE:
	.zero		1
	.type		_ZN40_INTERNAL_31dbba6e_4_k_cu_a0e9a5c7_304624cuda3std3__45__cpo4cendE,@object
	.size		_ZN40_INTERNAL_31dbba6e_4_k_cu_a0e9a5c7_304624cuda3std3__45__cpo4cendE,(_ZN40_INTERNAL_31dbba6e_4_k_cu_a0e9a5c7_304624cuda3std6ranges3__45__cpo4swapE - _ZN40_INTERNAL_31dbba6e_4_k_cu_a0e9a5c7_304624cuda3std3__45__cpo4cendE)
_ZN40_INTERNAL_31dbba6e_4_k_cu_a0e9a5c7_304624cuda3std3__45__cpo4cendE:
	.zero		1
	.type		_ZN40_INTERNAL_31dbba6e_4_k_cu_a0e9a5c7_304624cuda3std6ranges3__45__cpo4swapE,@object
	.size		_ZN40_INTERNAL_31dbba6e_4_k_cu_a0e9a5c7_304624cuda3std6ranges3__45__cpo4swapE,(.L_9 - _ZN40_INTERNAL_31dbba6e_4_k_cu_a0e9a5c7_304624cuda3std6ranges3__45__cpo4swapE)
_ZN40_INTERNAL_31dbba6e_4_k_cu_a0e9a5c7_304624cuda3std6ranges3__45__cpo4swapE:
	.zero		1
.L_9:


//--------------------- .nv.constant0._ZN7cutlass13device_kernelINS_4gemm6kernel13GemmUniversalIN4cute5tupleIJiiiiEEENS1_10collective13CollectiveMmaINS1_39MainloopSm90TmaGmmaRmemAWarpSpecializedILi9ENS5_IJNS4_1CILi1EEESB_SB_EEENS1_35KernelTmaWarpSpecializedCooperativeEEENS5_IJNSA_ILi128EEENSA_ILi64EEENSA_ILi32EEEEEENS_10tfloat32_tENS5_IJlSB_lEEESJ_NS5_IJSB_llEEENS4_8TiledMMAINS4_8MMA_AtomIJNS4_4SM904GMMA29MMA_64x64x8_F32TF32TF32_RS_TNILNSP_7ScaleInE1ELSR_1EEEEEENS4_6LayoutINS5_IJNSA_ILi2EEESB_SB_EEENS5_IJSB_NSA_ILi0EEESX_EEEEENS5_IJNS4_10UnderscoreES10_S10_EEEEENS4_13SM90_TMA_LOADENS4_14ComposedLayoutINS4_7SwizzleILi3ELi4ELi3EEENS4_18smem_ptr_flag_bitsILi32EEENSU_INS5_IJNSA_ILi8EEESH_EEENS5_IJSH_SB_EEEEEEEvNS4_8identityES13_NS14_INS15_ILi1ELi4ELi3EEES18_NSU_INS5_IJS19_S19_EEENS5_IJSB_S19_EEEEEEENS4_9Copy_AtomIJNS4_39AutoVectorizingCopyWithAssumedAlignmentILi128EEESJ_EEES1E_EENS_8epilogue10collective6detail29Sm90TmaWarpSpecializedAdapterINS1Q_15DefaultEpilogueISJ_SK_SK_NS1P_6thread17LinearCombinationISJ_Li1EffLNS1U_9ScaleType4KindE0ELNS_15FloatRoundStyleE2ESJ_EENS1_15EpilogueDefaultEEEEEvvEEEEvNT_6ParamsE --------------------------
	.section	.nv.constant0._ZN7cutlass13device_kernelINS_4gemm6kernel13GemmUniversalIN4cute5tupleIJiiiiEEENS1_10collective13CollectiveMmaINS1_39MainloopSm90TmaGmmaRmemAWarpSpecializedILi9ENS5_IJNS4_1CILi1EEESB_SB_EEENS1_35KernelTmaWarpSpecializedCooperativeEEENS5_IJNSA_ILi128EEENSA_ILi64EEENSA_ILi32EEEEEENS_10tfloat32_tENS5_IJlSB_lEEESJ_NS5_IJSB_llEEENS4_8TiledMMAINS4_8MMA_AtomIJNS4_4SM904GMMA29MMA_64x64x8_F32TF32TF32_RS_TNILNSP_7ScaleInE1ELSR_1EEEEEENS4_6LayoutINS5_IJNSA_ILi2EEESB_SB_EEENS5_IJSB_NSA_ILi0EEESX_EEEEENS5_IJNS4_10UnderscoreES10_S10_EEEEENS4_13SM90_TMA_LOADENS4_14ComposedLayoutINS4_7SwizzleILi3ELi4ELi3EEENS4_18smem_ptr_flag_bitsILi32EEENSU_INS5_IJNSA_ILi8EEESH_EEENS5_IJSH_SB_EEEEEEEvNS4_8identityES13_NS14_INS15_ILi1ELi4ELi3EEES18_NSU_INS5_IJS19_S19_EEENS5_IJSB_S19_EEEEEEENS4_9Copy_AtomIJNS4_39AutoVectorizingCopyWithAssumedAlignmentILi128EEESJ_EEES1E_EENS_8epilogue10collective6detail29Sm90TmaWarpSpecializedAdapterINS1Q_15DefaultEpilogueISJ_SK_SK_NS1P_6thread17LinearCombinationISJ_Li1EffLNS1U_9ScaleType4KindE0ELNS_15FloatRoundStyleE2ESJ_EENS1_15EpilogueDefaultEEEEEvvEEEEvNT_6ParamsE,"a",@progbits
	.sectionflags	@""
	.align	4
.nv.constant0._ZN7cutlass13device_kernelINS_4gemm6kernel13GemmUniversalIN4cute5tupleIJiiiiEEENS1_10collective13CollectiveMmaINS1_39MainloopSm90TmaGmmaRmemAWarpSpecializedILi9ENS5_IJNS4_1CILi1EEESB_SB_EEENS1_35KernelTmaWarpSpecializedCooperativeEEENS5_IJNSA_ILi128EEENSA_ILi64EEENSA_ILi32EEEEEENS_10tfloat32_tENS5_IJlSB_lEEESJ_NS5_IJSB_llEEENS4_8TiledMMAINS4_8MMA_AtomIJNS4_4SM904GMMA29MMA_64x64x8_F32TF32TF32_RS_TNILNSP_7ScaleInE1ELSR_1EEEEEENS4_6LayoutINS5_IJNSA_ILi2EEESB_SB_EEENS5_IJSB_NSA_ILi0EEESX_EEEEENS5_IJNS4_10UnderscoreES10_S10_EEEEENS4_13SM90_TMA_LOADENS4_14ComposedLayoutINS4_7SwizzleILi3ELi4ELi3EEENS4_18smem_ptr_flag_bitsILi32EEENSU_INS5_IJNSA_ILi8EEESH_EEENS5_IJSH_SB_EEEEEEEvNS4_8identityES13_NS14_INS15_ILi1ELi4ELi3EEES18_NSU_INS5_IJS19_S19_EEENS5_IJSB_S19_EEEEEEENS4_9Copy_AtomIJNS4_39AutoVectorizingCopyWithAssumedAlignmentILi128EEESJ_EEES1E_EENS_8epilogue10collective6detail29Sm90TmaWarpSpecializedAdapterINS1Q_15DefaultEpilogueISJ_SK_SK_NS1P_6thread17LinearCombinationISJ_Li1EffLNS1U_9ScaleType4KindE0ELNS_15FloatRoundStyleE2ESJ_EENS1_15EpilogueDefaultEEEEEvvEEEEvNT_6ParamsE:
	.zero		1664


//--------------------- SYMBOLS --------------------------

	.type		.nv.reservedSmem.offset0,@object
	.size		.nv.reservedSmem.offset0,0x4
	.type		__assertfail,@function
